//
// Generated by NVIDIA NVVM Compiler
//
// Compiler Build ID: CL-36424714
// Cuda compilation tools, release 13.0, V13.0.88
// Based on NVVM 20.0.0
//

.version 9.0
.target sm_100
.address_size 64

	// .globl	_Z18transposevecKernelPKfPfii

.visible .entry _Z18transposevecKernelPKfPfii(
	.param .u64 .ptr .align 1 _Z18transposevecKernelPKfPfii_param_0,
	.param .u64 .ptr .align 1 _Z18transposevecKernelPKfPfii_param_1,
	.param .u32 _Z18transposevecKernelPKfPfii_param_2,
	.param .u32 _Z18transposevecKernelPKfPfii_param_3
)
{
	.reg .pred 	%p<4>;
	.reg .b32 	%r<13>;
	.reg .b32 	%f<2>;
	.reg .b64 	%rd<9>;

	ld.param.u64 	%rd1, [_Z18transposevecKernelPKfPfii_param_0];
	ld.param.u64 	%rd2, [_Z18transposevecKernelPKfPfii_param_1];
	ld.param.u32 	%r3, [_Z18transposevecKernelPKfPfii_param_2];
	ld.param.u32 	%r4, [_Z18transposevecKernelPKfPfii_param_3];
	mov.u32 	%r5, %ctaid.y;
	mov.u32 	%r6, %ntid.y;
	mov.u32 	%r7, %tid.y;
	mad.lo.s32 	%r1, %r5, %r6, %r7;
	mov.u32 	%r8, %ctaid.x;
	mov.u32 	%r9, %ntid.x;
	mov.u32 	%r10, %tid.x;
	mad.lo.s32 	%r2, %r8, %r9, %r10;
	setp.ge.s32 	%p1, %r1, %r3;
	setp.ge.s32 	%p2, %r2, %r4;
	or.pred  	%p3, %p1, %p2;
	@%p3 bra 	$L__BB0_2;
	cvta.to.global.u64 	%rd3, %rd1;
	cvta.to.global.u64 	%rd4, %rd2;
	mad.lo.s32 	%r11, %r4, %r1, %r2;
	mul.wide.s32 	%rd5, %r11, 4;
	add.s64 	%rd6, %rd3, %rd5;
	ld.global.f32 	%f1, [%rd6];
	mad.lo.s32 	%r12, %r3, %r2, %r1;
	mul.wide.s32 	%rd7, %r12, 4;
	add.s64 	%rd8, %rd4, %rd7;
	st.global.f32 	[%rd8], %f1;
$L__BB0_2:
	ret;

}
	// .globl	_Z12matmulKernelPKfS0_Pfiii
.visible .entry _Z12matmulKernelPKfS0_Pfiii(
	.param .u64 .ptr .align 1 _Z12matmulKernelPKfS0_Pfiii_param_0,
	.param .u64 .ptr .align 1 _Z12matmulKernelPKfS0_Pfiii_param_1,
	.param .u64 .ptr .align 1 _Z12matmulKernelPKfS0_Pfiii_param_2,
	.param .u32 _Z12matmulKernelPKfS0_Pfiii_param_3,
	.param .u32 _Z12matmulKernelPKfS0_Pfiii_param_4,
	.param .u32 _Z12matmulKernelPKfS0_Pfiii_param_5
)
{
	.reg .pred 	%p<13>;
	.reg .b32 	%r<41>;
	.reg .b32 	%f<68>;
	.reg .b64 	%rd<53>;

	ld.param.u64 	%rd7, [_Z12matmulKernelPKfS0_Pfiii_param_0];
	ld.param.u64 	%rd8, [_Z12matmulKernelPKfS0_Pfiii_param_1];
	ld.param.u64 	%rd6, [_Z12matmulKernelPKfS0_Pfiii_param_2];
	ld.param.u32 	%r20, [_Z12matmulKernelPKfS0_Pfiii_param_3];
	ld.param.u32 	%r18, [_Z12matmulKernelPKfS0_Pfiii_param_4];
	ld.param.u32 	%r19, [_Z12matmulKernelPKfS0_Pfiii_param_5];
	cvta.to.global.u64 	%rd1, %rd8;
	cvta.to.global.u64 	%rd2, %rd7;
	mov.u32 	%r21, %ctaid.y;
	mov.u32 	%r22, %ntid.y;
	mov.u32 	%r23, %tid.y;
	mad.lo.s32 	%r1, %r21, %r22, %r23;
	mov.u32 	%r24, %ctaid.x;
	mov.u32 	%r25, %ntid.x;
	mov.u32 	%r26, %tid.x;
	mad.lo.s32 	%r2, %r24, %r25, %r26;
	setp.ge.s32 	%p1, %r1, %r20;
	setp.ge.s32 	%p2, %r2, %r19;
	or.pred  	%p3, %p1, %p2;
	@%p3 bra 	$L__BB1_14;
	setp.lt.s32 	%p4, %r18, 1;
	mov.f32 	%f67, 0f00000000;
	@%p4 bra 	$L__BB1_13;
	mul.lo.s32 	%r3, %r18, %r1;
	and.b32  	%r4, %r18, 7;
	setp.lt.u32 	%p5, %r18, 8;
	mov.f32 	%f67, 0f00000000;
	mov.b32 	%r39, 0;
	@%p5 bra 	$L__BB1_5;
	and.b32  	%r39, %r18, 2147483640;
	neg.s32 	%r37, %r39;
	shl.b32 	%r7, %r19, 3;
	mul.wide.u32 	%rd9, %r3, 4;
	add.s64 	%rd10, %rd9, %rd2;
	add.s64 	%rd52, %rd10, 16;
	mov.f32 	%f67, 0f00000000;
	mul.wide.s32 	%rd13, %r19, 4;
	mov.u32 	%r36, %r2;
$L__BB1_4:
	.pragma "nounroll";
	ld.global.f32 	%f17, [%rd52+-16];
	mul.wide.s32 	%rd11, %r36, 4;
	add.s64 	%rd12, %rd1, %rd11;
	ld.global.f32 	%f18, [%rd12];
	fma.rn.f32 	%f19, %f17, %f18, %f67;
	ld.global.f32 	%f20, [%rd52+-12];
	add.s64 	%rd14, %rd12, %rd13;
	ld.global.f32 	%f21, [%rd14];
	fma.rn.f32 	%f22, %f20, %f21, %f19;
	ld.global.f32 	%f23, [%rd52+-8];
	add.s64 	%rd15, %rd14, %rd13;
	ld.global.f32 	%f24, [%rd15];
	fma.rn.f32 	%f25, %f23, %f24, %f22;
	ld.global.f32 	%f26, [%rd52+-4];
	add.s64 	%rd16, %rd15, %rd13;
	ld.global.f32 	%f27, [%rd16];
	fma.rn.f32 	%f28, %f26, %f27, %f25;
	ld.global.f32 	%f29, [%rd52];
	add.s64 	%rd17, %rd16, %rd13;
	ld.global.f32 	%f30, [%rd17];
	fma.rn.f32 	%f31, %f29, %f30, %f28;
	ld.global.f32 	%f32, [%rd52+4];
	add.s64 	%rd18, %rd17, %rd13;
	ld.global.f32 	%f33, [%rd18];
	fma.rn.f32 	%f34, %f32, %f33, %f31;
	ld.global.f32 	%f35, [%rd52+8];
	add.s64 	%rd19, %rd18, %rd13;
	ld.global.f32 	%f36, [%rd19];
	fma.rn.f32 	%f37, %f35, %f36, %f34;
	ld.global.f32 	%f38, [%rd52+12];
	add.s64 	%rd20, %rd19, %rd13;
	ld.global.f32 	%f39, [%rd20];
	fma.rn.f32 	%f67, %f38, %f39, %f37;
	add.s32 	%r37, %r37, 8;
	add.s32 	%r36, %r36, %r7;
	add.s64 	%rd52, %rd52, 32;
	setp.ne.s32 	%p6, %r37, 0;
	@%p6 bra 	$L__BB1_4;
$L__BB1_5:
	setp.eq.s32 	%p7, %r4, 0;
	@%p7 bra 	$L__BB1_13;
	and.b32  	%r13, %r18, 3;
	setp.lt.u32 	%p8, %r4, 4;
	@%p8 bra 	$L__BB1_8;
	add.s32 	%r28, %r39, %r3;
	mul.wide.u32 	%rd21, %r28, 4;
	add.s64 	%rd22, %rd2, %rd21;
	ld.global.f32 	%f41, [%rd22];
	mad.lo.s32 	%r29, %r39, %r19, %r2;
	mul.wide.s32 	%rd23, %r29, 4;
	add.s64 	%rd24, %rd1, %rd23;
	ld.global.f32 	%f42, [%rd24];
	fma.rn.f32 	%f43, %f41, %f42, %f67;
	cvt.u64.u32 	%rd25, %r3;
	cvt.u64.u32 	%rd26, %r39;
	add.s64 	%rd27, %rd26, %rd25;
	shl.b64 	%rd28, %rd27, 2;
	add.s64 	%rd29, %rd2, %rd28;
	ld.global.f32 	%f44, [%rd29+4];
	mul.wide.s32 	%rd30, %r19, 4;
	add.s64 	%rd31, %rd24, %rd30;
	ld.global.f32 	%f45, [%rd31];
	fma.rn.f32 	%f46, %f44, %f45, %f43;
	ld.global.f32 	%f47, [%rd29+8];
	add.s64 	%rd32, %rd31, %rd30;
	ld.global.f32 	%f48, [%rd32];
	fma.rn.f32 	%f49, %f47, %f48, %f46;
	ld.global.f32 	%f50, [%rd29+12];
	add.s64 	%rd33, %rd32, %rd30;
	ld.global.f32 	%f51, [%rd33];
	fma.rn.f32 	%f67, %f50, %f51, %f49;
	add.s32 	%r39, %r39, 4;
$L__BB1_8:
	setp.eq.s32 	%p9, %r13, 0;
	@%p9 bra 	$L__BB1_13;
	setp.eq.s32 	%p10, %r13, 1;
	@%p10 bra 	$L__BB1_11;
	add.s32 	%r30, %r39, %r3;
	mul.wide.u32 	%rd34, %r30, 4;
	add.s64 	%rd35, %rd2, %rd34;
	ld.global.f32 	%f53, [%rd35];
	mad.lo.s32 	%r31, %r39, %r19, %r2;
	mul.wide.s32 	%rd36, %r31, 4;
	add.s64 	%rd37, %rd1, %rd36;
	ld.global.f32 	%f54, [%rd37];
	fma.rn.f32 	%f55, %f53, %f54, %f67;
	cvt.u64.u32 	%rd38, %r3;
	cvt.u64.u32 	%rd39, %r39;
	add.s64 	%rd40, %rd39, %rd38;
	shl.b64 	%rd41, %rd40, 2;
	add.s64 	%rd42, %rd2, %rd41;
	ld.global.f32 	%f56, [%rd42+4];
	mul.wide.s32 	%rd43, %r19, 4;
	add.s64 	%rd44, %rd37, %rd43;
	ld.global.f32 	%f57, [%rd44];
	fma.rn.f32 	%f67, %f56, %f57, %f55;
	add.s32 	%r39, %r39, 2;
$L__BB1_11:
	and.b32  	%r32, %r18, 1;
	setp.eq.b32 	%p11, %r32, 1;
	not.pred 	%p12, %p11;
	@%p12 bra 	$L__BB1_13;
	add.s32 	%r33, %r39, %r3;
	mul.wide.u32 	%rd45, %r33, 4;
	add.s64 	%rd46, %rd2, %rd45;
	ld.global.f32 	%f58, [%rd46];
	mad.lo.s32 	%r34, %r39, %r19, %r2;
	mul.wide.s32 	%rd47, %r34, 4;
	add.s64 	%rd48, %rd1, %rd47;
	ld.global.f32 	%f59, [%rd48];
	fma.rn.f32 	%f67, %f58, %f59, %f67;
$L__BB1_13:
	mad.lo.s32 	%r35, %r19, %r1, %r2;
	cvta.to.global.u64 	%rd49, %rd6;
	mul.wide.s32 	%rd50, %r35, 4;
	add.s64 	%rd51, %rd49, %rd50;
	st.global.f32 	[%rd51], %f67;
$L__BB1_14:
	ret;

}
	// .globl	_Z17scalematrixKernelPfPKfii
.visible .entry _Z17scalematrixKernelPfPKfii(
	.param .u64 .ptr .align 1 _Z17scalematrixKernelPfPKfii_param_0,
	.param .u64 .ptr .align 1 _Z17scalematrixKernelPfPKfii_param_1,
	.param .u32 _Z17scalematrixKernelPfPKfii_param_2,
	.param .u32 _Z17scalematrixKernelPfPKfii_param_3
)
{
	.reg .pred 	%p<2>;
	.reg .b32 	%r<8>;
	.reg .b32 	%f<5>;
	.reg .b64 	%rd<7>;

	ld.param.u64 	%rd1, [_Z17scalematrixKernelPfPKfii_param_0];
	ld.param.u64 	%rd2, [_Z17scalematrixKernelPfPKfii_param_1];
	ld.param.u32 	%r2, [_Z17scalematrixKernelPfPKfii_param_2];
	ld.param.u32 	%r3, [_Z17scalematrixKernelPfPKfii_param_3];
	mov.u32 	%r4, %ctaid.x;
	mov.u32 	%r5, %ntid.x;
	mov.u32 	%r6, %tid.x;
	mad.lo.s32 	%r1, %r4, %r5, %r6;
	mul.lo.s32 	%r7, %r3, %r2;
	setp.ge.s32 	%p1, %r1, %r7;
	@%p1 bra 	$L__BB2_2;
	cvta.to.global.u64 	%rd3, %rd2;
	cvta.to.global.u64 	%rd4, %rd1;
	ld.global.f32 	%f1, [%rd3];
	sqrt.rn.f32 	%f2, %f1;
	mul.wide.s32 	%rd5, %r1, 4;
	add.s64 	%rd6, %rd4, %rd5;
	ld.global.f32 	%f3, [%rd6];
	div.rn.f32 	%f4, %f3, %f2;
	st.global.f32 	[%rd6], %f4;
$L__BB2_2:
	ret;

}
	// .globl	_Z13softmaxKernelPKfPfii
.visible .entry _Z13softmaxKernelPKfPfii(
	.param .u64 .ptr .align 1 _Z13softmaxKernelPKfPfii_param_0,
	.param .u64 .ptr .align 1 _Z13softmaxKernelPKfPfii_param_1,
	.param .u32 _Z13softmaxKernelPKfPfii_param_2,
	.param .u32 _Z13softmaxKernelPKfPfii_param_3
)
{
	.local .align 16 .b8 	__local_depot3[2048];
	.reg .b64 	%SP;
	.reg .b64 	%SPL;
	.reg .pred 	%p<44>;
	.reg .b32 	%r<105>;
	.reg .b32 	%f<381>;
	.reg .b64 	%rd<102>;

	mov.u64 	%SPL, __local_depot3;
	ld.param.u64 	%rd28, [_Z13softmaxKernelPKfPfii_param_0];
	ld.param.u64 	%rd29, [_Z13softmaxKernelPKfPfii_param_1];
	ld.param.u32 	%r47, [_Z13softmaxKernelPKfPfii_param_2];
	ld.param.u32 	%r46, [_Z13softmaxKernelPKfPfii_param_3];
	cvta.to.global.u64 	%rd1, %rd28;
	cvta.to.global.u64 	%rd2, %rd29;
	add.u64 	%rd3, %SPL, 0;
	mov.u32 	%r1, %ctaid.x;
	setp.ge.s32 	%p1, %r1, %r47;
	@%p1 bra 	$L__BB3_39;
	setp.lt.s32 	%p2, %r46, 1;
	mov.f32 	%f371, 0fFF7FFFFF;
	@%p2 bra 	$L__BB3_14;
	mul.lo.s32 	%r2, %r46, %r1;
	and.b32  	%r3, %r46, 15;
	setp.lt.u32 	%p3, %r46, 16;
	mov.f32 	%f371, 0fFF7FFFFF;
	mov.b32 	%r91, 0;
	@%p3 bra 	$L__BB3_5;
	and.b32  	%r91, %r46, 2147483632;
	neg.s32 	%r95, %r91;
	mul.wide.u32 	%rd31, %r2, 4;
	add.s64 	%rd32, %rd31, %rd1;
	add.s64 	%rd95, %rd32, 32;
	mov.f32 	%f371, 0fFF7FFFFF;
$L__BB3_4:
	.pragma "nounroll";
	ld.global.f32 	%f30, [%rd95+-32];
	max.f32 	%f31, %f30, %f371;
	ld.global.f32 	%f32, [%rd95+-28];
	max.f32 	%f33, %f32, %f31;
	ld.global.f32 	%f34, [%rd95+-24];
	max.f32 	%f35, %f34, %f33;
	ld.global.f32 	%f36, [%rd95+-20];
	max.f32 	%f37, %f36, %f35;
	ld.global.f32 	%f38, [%rd95+-16];
	max.f32 	%f39, %f38, %f37;
	ld.global.f32 	%f40, [%rd95+-12];
	max.f32 	%f41, %f40, %f39;
	ld.global.f32 	%f42, [%rd95+-8];
	max.f32 	%f43, %f42, %f41;
	ld.global.f32 	%f44, [%rd95+-4];
	max.f32 	%f45, %f44, %f43;
	ld.global.f32 	%f46, [%rd95];
	max.f32 	%f47, %f46, %f45;
	ld.global.f32 	%f48, [%rd95+4];
	max.f32 	%f49, %f48, %f47;
	ld.global.f32 	%f50, [%rd95+8];
	max.f32 	%f51, %f50, %f49;
	ld.global.f32 	%f52, [%rd95+12];
	max.f32 	%f53, %f52, %f51;
	ld.global.f32 	%f54, [%rd95+16];
	max.f32 	%f55, %f54, %f53;
	ld.global.f32 	%f56, [%rd95+20];
	max.f32 	%f57, %f56, %f55;
	ld.global.f32 	%f58, [%rd95+24];
	max.f32 	%f59, %f58, %f57;
	ld.global.f32 	%f60, [%rd95+28];
	max.f32 	%f371, %f60, %f59;
	add.s32 	%r95, %r95, 16;
	add.s64 	%rd95, %rd95, 64;
	setp.eq.s32 	%p4, %r95, 0;
	@%p4 bra 	$L__BB3_5;
	bra.uni 	$L__BB3_4;
$L__BB3_5:
	setp.eq.s32 	%p5, %r3, 0;
	@%p5 bra 	$L__BB3_14;
	and.b32  	%r7, %r46, 7;
	setp.lt.u32 	%p6, %r3, 8;
	@%p6 bra 	$L__BB3_8;
	add.s32 	%r49, %r91, %r2;
	mul.wide.u32 	%rd33, %r49, 4;
	add.s64 	%rd34, %rd1, %rd33;
	ld.global.f32 	%f62, [%rd34];
	max.f32 	%f63, %f62, %f371;
	cvt.u64.u32 	%rd35, %r2;
	cvt.u64.u32 	%rd36, %r91;
	add.s64 	%rd37, %rd36, %rd35;
	shl.b64 	%rd38, %rd37, 2;
	add.s64 	%rd39, %rd1, %rd38;
	ld.global.f32 	%f64, [%rd39+4];
	max.f32 	%f65, %f64, %f63;
	ld.global.f32 	%f66, [%rd39+8];
	max.f32 	%f67, %f66, %f65;
	ld.global.f32 	%f68, [%rd39+12];
	max.f32 	%f69, %f68, %f67;
	ld.global.f32 	%f70, [%rd39+16];
	max.f32 	%f71, %f70, %f69;
	ld.global.f32 	%f72, [%rd39+20];
	max.f32 	%f73, %f72, %f71;
	ld.global.f32 	%f74, [%rd39+24];
	max.f32 	%f75, %f74, %f73;
	ld.global.f32 	%f76, [%rd39+28];
	max.f32 	%f371, %f76, %f75;
	add.s32 	%r91, %r91, 8;
$L__BB3_8:
	setp.eq.s32 	%p7, %r7, 0;
	@%p7 bra 	$L__BB3_14;
	and.b32  	%r10, %r46, 3;
	setp.lt.u32 	%p8, %r7, 4;
	@%p8 bra 	$L__BB3_11;
	add.s32 	%r50, %r91, %r2;
	mul.wide.u32 	%rd40, %r50, 4;
	add.s64 	%rd41, %rd1, %rd40;
	ld.global.f32 	%f78, [%rd41];
	max.f32 	%f79, %f78, %f371;
	cvt.u64.u32 	%rd42, %r2;
	cvt.u64.u32 	%rd43, %r91;
	add.s64 	%rd44, %rd43, %rd42;
	shl.b64 	%rd45, %rd44, 2;
	add.s64 	%rd46, %rd1, %rd45;
	ld.global.f32 	%f80, [%rd46+4];
	max.f32 	%f81, %f80, %f79;
	ld.global.f32 	%f82, [%rd46+8];
	max.f32 	%f83, %f82, %f81;
	ld.global.f32 	%f84, [%rd46+12];
	max.f32 	%f371, %f84, %f83;
	add.s32 	%r91, %r91, 4;
$L__BB3_11:
	setp.eq.s32 	%p9, %r10, 0;
	@%p9 bra 	$L__BB3_14;
	add.s32 	%r51, %r91, %r2;
	mul.wide.u32 	%rd47, %r51, 4;
	add.s64 	%rd94, %rd1, %rd47;
	neg.s32 	%r94, %r10;
$L__BB3_13:
	.pragma "nounroll";
	ld.global.f32 	%f85, [%rd94];
	max.f32 	%f371, %f85, %f371;
	add.s64 	%rd94, %rd94, 4;
	add.s32 	%r94, %r94, 1;
	setp.ne.s32 	%p10, %r94, 0;
	@%p10 bra 	$L__BB3_13;
$L__BB3_14:
	setp.lt.s32 	%p11, %r46, 1;
	mov.f32 	%f379, 0f00000000;
	@%p11 bra 	$L__BB3_26;
	mul.lo.s32 	%r16, %r46, %r1;
	and.b32  	%r17, %r46, 7;
	setp.lt.u32 	%p12, %r46, 8;
	mov.f32 	%f379, 0f00000000;
	mov.b32 	%r96, 0;
	@%p12 bra 	$L__BB3_18;
	and.b32  	%r96, %r46, 2147483640;
	neg.s32 	%r99, %r96;
	mul.wide.u32 	%rd48, %r16, 4;
	add.s64 	%rd49, %rd48, %rd1;
	add.s64 	%rd97, %rd49, 16;
	add.s64 	%rd96, %rd3, 16;
	mov.f32 	%f379, 0f00000000;
$L__BB3_17:
	.pragma "nounroll";
	ld.global.f32 	%f90, [%rd97+-16];
	sub.f32 	%f91, %f90, %f371;
	setp.lt.f32 	%p13, %f91, 0fC1A00000;
	selp.f32 	%f92, 0fC1A00000, %f91, %p13;
	fma.rn.f32 	%f93, %f92, 0f3BBB989D, 0f3F000000;
	cvt.sat.f32.f32 	%f94, %f93;
	mov.f32 	%f95, 0f4B400001;
	mov.f32 	%f96, 0f437C0000;
	fma.rm.f32 	%f97, %f94, %f96, %f95;
	add.f32 	%f98, %f97, 0fCB40007F;
	neg.f32 	%f99, %f98;
	fma.rn.f32 	%f100, %f92, 0f3FB8AA3B, %f99;
	fma.rn.f32 	%f101, %f92, 0f32A57060, %f100;
	mov.b32 	%r53, %f97;
	shl.b32 	%r54, %r53, 23;
	mov.b32 	%f102, %r54;
	ex2.approx.ftz.f32 	%f103, %f101;
	mul.f32 	%f104, %f103, %f102;
	add.f32 	%f105, %f379, %f104;
	ld.global.f32 	%f106, [%rd97+-12];
	sub.f32 	%f107, %f106, %f371;
	setp.lt.f32 	%p14, %f107, 0fC1A00000;
	selp.f32 	%f108, 0fC1A00000, %f107, %p14;
	fma.rn.f32 	%f109, %f108, 0f3BBB989D, 0f3F000000;
	cvt.sat.f32.f32 	%f110, %f109;
	fma.rm.f32 	%f111, %f110, %f96, %f95;
	add.f32 	%f112, %f111, 0fCB40007F;
	neg.f32 	%f113, %f112;
	fma.rn.f32 	%f114, %f108, 0f3FB8AA3B, %f113;
	fma.rn.f32 	%f115, %f108, 0f32A57060, %f114;
	mov.b32 	%r55, %f111;
	shl.b32 	%r56, %r55, 23;
	mov.b32 	%f116, %r56;
	ex2.approx.ftz.f32 	%f117, %f115;
	mul.f32 	%f118, %f117, %f116;
	add.f32 	%f119, %f105, %f118;
	ld.global.f32 	%f120, [%rd97+-8];
	sub.f32 	%f121, %f120, %f371;
	setp.lt.f32 	%p15, %f121, 0fC1A00000;
	selp.f32 	%f122, 0fC1A00000, %f121, %p15;
	fma.rn.f32 	%f123, %f122, 0f3BBB989D, 0f3F000000;
	cvt.sat.f32.f32 	%f124, %f123;
	fma.rm.f32 	%f125, %f124, %f96, %f95;
	add.f32 	%f126, %f125, 0fCB40007F;
	neg.f32 	%f127, %f126;
	fma.rn.f32 	%f128, %f122, 0f3FB8AA3B, %f127;
	fma.rn.f32 	%f129, %f122, 0f32A57060, %f128;
	mov.b32 	%r57, %f125;
	shl.b32 	%r58, %r57, 23;
	mov.b32 	%f130, %r58;
	ex2.approx.ftz.f32 	%f131, %f129;
	mul.f32 	%f132, %f131, %f130;
	add.f32 	%f133, %f119, %f132;
	ld.global.f32 	%f134, [%rd97+-4];
	sub.f32 	%f135, %f134, %f371;
	setp.lt.f32 	%p16, %f135, 0fC1A00000;
	selp.f32 	%f136, 0fC1A00000, %f135, %p16;
	fma.rn.f32 	%f137, %f136, 0f3BBB989D, 0f3F000000;
	cvt.sat.f32.f32 	%f138, %f137;
	fma.rm.f32 	%f139, %f138, %f96, %f95;
	add.f32 	%f140, %f139, 0fCB40007F;
	neg.f32 	%f141, %f140;
	fma.rn.f32 	%f142, %f136, 0f3FB8AA3B, %f141;
	fma.rn.f32 	%f143, %f136, 0f32A57060, %f142;
	mov.b32 	%r59, %f139;
	shl.b32 	%r60, %r59, 23;
	mov.b32 	%f144, %r60;
	ex2.approx.ftz.f32 	%f145, %f143;
	mul.f32 	%f146, %f145, %f144;
	st.local.v4.f32 	[%rd96+-16], {%f104, %f118, %f132, %f146};
	add.f32 	%f147, %f133, %f146;
	ld.global.f32 	%f148, [%rd97];
	sub.f32 	%f149, %f148, %f371;
	setp.lt.f32 	%p17, %f149, 0fC1A00000;
	selp.f32 	%f150, 0fC1A00000, %f149, %p17;
	fma.rn.f32 	%f151, %f150, 0f3BBB989D, 0f3F000000;
	cvt.sat.f32.f32 	%f152, %f151;
	fma.rm.f32 	%f153, %f152, %f96, %f95;
	add.f32 	%f154, %f153, 0fCB40007F;
	neg.f32 	%f155, %f154;
	fma.rn.f32 	%f156, %f150, 0f3FB8AA3B, %f155;
	fma.rn.f32 	%f157, %f150, 0f32A57060, %f156;
	mov.b32 	%r61, %f153;
	shl.b32 	%r62, %r61, 23;
	mov.b32 	%f158, %r62;
	ex2.approx.ftz.f32 	%f159, %f157;
	mul.f32 	%f160, %f159, %f158;
	add.f32 	%f161, %f147, %f160;
	ld.global.f32 	%f162, [%rd97+4];
	sub.f32 	%f163, %f162, %f371;
	setp.lt.f32 	%p18, %f163, 0fC1A00000;
	selp.f32 	%f164, 0fC1A00000, %f163, %p18;
	fma.rn.f32 	%f165, %f164, 0f3BBB989D, 0f3F000000;
	cvt.sat.f32.f32 	%f166, %f165;
	fma.rm.f32 	%f167, %f166, %f96, %f95;
	add.f32 	%f168, %f167, 0fCB40007F;
	neg.f32 	%f169, %f168;
	fma.rn.f32 	%f170, %f164, 0f3FB8AA3B, %f169;
	fma.rn.f32 	%f171, %f164, 0f32A57060, %f170;
	mov.b32 	%r63, %f167;
	shl.b32 	%r64, %r63, 23;
	mov.b32 	%f172, %r64;
	ex2.approx.ftz.f32 	%f173, %f171;
	mul.f32 	%f174, %f173, %f172;
	add.f32 	%f175, %f161, %f174;
	ld.global.f32 	%f176, [%rd97+8];
	sub.f32 	%f177, %f176, %f371;
	setp.lt.f32 	%p19, %f177, 0fC1A00000;
	selp.f32 	%f178, 0fC1A00000, %f177, %p19;
	fma.rn.f32 	%f179, %f178, 0f3BBB989D, 0f3F000000;
	cvt.sat.f32.f32 	%f180, %f179;
	fma.rm.f32 	%f181, %f180, %f96, %f95;
	add.f32 	%f182, %f181, 0fCB40007F;
	neg.f32 	%f183, %f182;
	fma.rn.f32 	%f184, %f178, 0f3FB8AA3B, %f183;
	fma.rn.f32 	%f185, %f178, 0f32A57060, %f184;
	mov.b32 	%r65, %f181;
	shl.b32 	%r66, %r65, 23;
	mov.b32 	%f186, %r66;
	ex2.approx.ftz.f32 	%f187, %f185;
	mul.f32 	%f188, %f187, %f186;
	add.f32 	%f189, %f175, %f188;
	ld.global.f32 	%f190, [%rd97+12];
	sub.f32 	%f191, %f190, %f371;
	setp.lt.f32 	%p20, %f191, 0fC1A00000;
	selp.f32 	%f192, 0fC1A00000, %f191, %p20;
	fma.rn.f32 	%f193, %f192, 0f3BBB989D, 0f3F000000;
	cvt.sat.f32.f32 	%f194, %f193;
	fma.rm.f32 	%f195, %f194, %f96, %f95;
	add.f32 	%f196, %f195, 0fCB40007F;
	neg.f32 	%f197, %f196;
	fma.rn.f32 	%f198, %f192, 0f3FB8AA3B, %f197;
	fma.rn.f32 	%f199, %f192, 0f32A57060, %f198;
	mov.b32 	%r67, %f195;
	shl.b32 	%r68, %r67, 23;
	mov.b32 	%f200, %r68;
	ex2.approx.ftz.f32 	%f201, %f199;
	mul.f32 	%f202, %f201, %f200;
	st.local.v4.f32 	[%rd96], {%f160, %f174, %f188, %f202};
	add.f32 	%f379, %f189, %f202;
	add.s32 	%r99, %r99, 8;
	add.s64 	%rd97, %rd97, 32;
	add.s64 	%rd96, %rd96, 32;
	setp.eq.s32 	%p21, %r99, 0;
	@%p21 bra 	$L__BB3_18;
	bra.uni 	$L__BB3_17;
$L__BB3_18:
	setp.eq.s32 	%p22, %r17, 0;
	@%p22 bra 	$L__BB3_26;
	and.b32  	%r23, %r46, 3;
	setp.lt.u32 	%p23, %r17, 4;
	@%p23 bra 	$L__BB3_21;
	add.s32 	%r69, %r96, %r16;
	mul.wide.u32 	%rd50, %r69, 4;
	add.s64 	%rd51, %rd1, %rd50;
	ld.global.f32 	%f204, [%rd51];
	sub.f32 	%f205, %f204, %f371;
	setp.lt.f32 	%p24, %f205, 0fC1A00000;
	selp.f32 	%f206, 0fC1A00000, %f205, %p24;
	fma.rn.f32 	%f207, %f206, 0f3BBB989D, 0f3F000000;
	cvt.sat.f32.f32 	%f208, %f207;
	mov.f32 	%f209, 0f4B400001;
	mov.f32 	%f210, 0f437C0000;
	fma.rm.f32 	%f211, %f208, %f210, %f209;
	add.f32 	%f212, %f211, 0fCB40007F;
	neg.f32 	%f213, %f212;
	fma.rn.f32 	%f214, %f206, 0f3FB8AA3B, %f213;
	fma.rn.f32 	%f215, %f206, 0f32A57060, %f214;
	mov.b32 	%r70, %f211;
	shl.b32 	%r71, %r70, 23;
	mov.b32 	%f216, %r71;
	ex2.approx.ftz.f32 	%f217, %f215;
	mul.f32 	%f218, %f217, %f216;
	cvt.u64.u32 	%rd52, %r96;
	mul.wide.u32 	%rd53, %r96, 4;
	add.s64 	%rd54, %rd3, %rd53;
	st.local.f32 	[%rd54], %f218;
	add.f32 	%f219, %f379, %f218;
	cvt.u64.u32 	%rd55, %r16;
	add.s64 	%rd56, %rd52, %rd55;
	shl.b64 	%rd57, %rd56, 2;
	add.s64 	%rd58, %rd1, %rd57;
	ld.global.f32 	%f220, [%rd58+4];
	sub.f32 	%f221, %f220, %f371;
	setp.lt.f32 	%p25, %f221, 0fC1A00000;
	selp.f32 	%f222, 0fC1A00000, %f221, %p25;
	fma.rn.f32 	%f223, %f222, 0f3BBB989D, 0f3F000000;
	cvt.sat.f32.f32 	%f224, %f223;
	fma.rm.f32 	%f225, %f224, %f210, %f209;
	add.f32 	%f226, %f225, 0fCB40007F;
	neg.f32 	%f227, %f226;
	fma.rn.f32 	%f228, %f222, 0f3FB8AA3B, %f227;
	fma.rn.f32 	%f229, %f222, 0f32A57060, %f228;
	mov.b32 	%r72, %f225;
	shl.b32 	%r73, %r72, 23;
	mov.b32 	%f230, %r73;
	ex2.approx.ftz.f32 	%f231, %f229;
	mul.f32 	%f232, %f231, %f230;
	st.local.f32 	[%rd54+4], %f232;
	add.f32 	%f233, %f219, %f232;
	ld.global.f32 	%f234, [%rd58+8];
	sub.f32 	%f235, %f234, %f371;
	setp.lt.f32 	%p26, %f235, 0fC1A00000;
	selp.f32 	%f236, 0fC1A00000, %f235, %p26;
	fma.rn.f32 	%f237, %f236, 0f3BBB989D, 0f3F000000;
	cvt.sat.f32.f32 	%f238, %f237;
	fma.rm.f32 	%f239, %f238, %f210, %f209;
	add.f32 	%f240, %f239, 0fCB40007F;
	neg.f32 	%f241, %f240;
	fma.rn.f32 	%f242, %f236, 0f3FB8AA3B, %f241;
	fma.rn.f32 	%f243, %f236, 0f32A57060, %f242;
	mov.b32 	%r74, %f239;
	shl.b32 	%r75, %r74, 23;
	mov.b32 	%f244, %r75;
	ex2.approx.ftz.f32 	%f245, %f243;
	mul.f32 	%f246, %f245, %f244;
	st.local.f32 	[%rd54+8], %f246;
	add.f32 	%f247, %f233, %f246;
	ld.global.f32 	%f248, [%rd58+12];
	sub.f32 	%f249, %f248, %f371;
	setp.lt.f32 	%p27, %f249, 0fC1A00000;
	selp.f32 	%f250, 0fC1A00000, %f249, %p27;
	fma.rn.f32 	%f251, %f250, 0f3BBB989D, 0f3F000000;
	cvt.sat.f32.f32 	%f252, %f251;
	fma.rm.f32 	%f253, %f252, %f210, %f209;
	add.f32 	%f254, %f253, 0fCB40007F;
	neg.f32 	%f255, %f254;
	fma.rn.f32 	%f256, %f250, 0f3FB8AA3B, %f255;
	fma.rn.f32 	%f257, %f250, 0f32A57060, %f256;
	mov.b32 	%r76, %f253;
	shl.b32 	%r77, %r76, 23;
	mov.b32 	%f258, %r77;
	ex2.approx.ftz.f32 	%f259, %f257;
	mul.f32 	%f260, %f259, %f258;
	st.local.f32 	[%rd54+12], %f260;
	add.f32 	%f379, %f247, %f260;
	add.s32 	%r96, %r96, 4;
$L__BB3_21:
	setp.eq.s32 	%p28, %r23, 0;
	@%p28 bra 	$L__BB3_26;
	setp.eq.s32 	%p29, %r23, 1;
	@%p29 bra 	$L__BB3_24;
	add.s32 	%r78, %r96, %r16;
	mul.wide.u32 	%rd59, %r78, 4;
	add.s64 	%rd60, %rd1, %rd59;
	ld.global.f32 	%f262, [%rd60];
	sub.f32 	%f263, %f262, %f371;
	setp.lt.f32 	%p30, %f263, 0fC1A00000;
	selp.f32 	%f264, 0fC1A00000, %f263, %p30;
	fma.rn.f32 	%f265, %f264, 0f3BBB989D, 0f3F000000;
	cvt.sat.f32.f32 	%f266, %f265;
	mov.f32 	%f267, 0f4B400001;
	mov.f32 	%f268, 0f437C0000;
	fma.rm.f32 	%f269, %f266, %f268, %f267;
	add.f32 	%f270, %f269, 0fCB40007F;
	neg.f32 	%f271, %f270;
	fma.rn.f32 	%f272, %f264, 0f3FB8AA3B, %f271;
	fma.rn.f32 	%f273, %f264, 0f32A57060, %f272;
	mov.b32 	%r79, %f269;
	shl.b32 	%r80, %r79, 23;
	mov.b32 	%f274, %r80;
	ex2.approx.ftz.f32 	%f275, %f273;
	mul.f32 	%f276, %f275, %f274;
	cvt.u64.u32 	%rd61, %r96;
	mul.wide.u32 	%rd62, %r96, 4;
	add.s64 	%rd63, %rd3, %rd62;
	st.local.f32 	[%rd63], %f276;
	add.f32 	%f277, %f379, %f276;
	cvt.u64.u32 	%rd64, %r16;
	add.s64 	%rd65, %rd61, %rd64;
	shl.b64 	%rd66, %rd65, 2;
	add.s64 	%rd67, %rd1, %rd66;
	ld.global.f32 	%f278, [%rd67+4];
	sub.f32 	%f279, %f278, %f371;
	setp.lt.f32 	%p31, %f279, 0fC1A00000;
	selp.f32 	%f280, 0fC1A00000, %f279, %p31;
	fma.rn.f32 	%f281, %f280, 0f3BBB989D, 0f3F000000;
	cvt.sat.f32.f32 	%f282, %f281;
	fma.rm.f32 	%f283, %f282, %f268, %f267;
	add.f32 	%f284, %f283, 0fCB40007F;
	neg.f32 	%f285, %f284;
	fma.rn.f32 	%f286, %f280, 0f3FB8AA3B, %f285;
	fma.rn.f32 	%f287, %f280, 0f32A57060, %f286;
	mov.b32 	%r81, %f283;
	shl.b32 	%r82, %r81, 23;
	mov.b32 	%f288, %r82;
	ex2.approx.ftz.f32 	%f289, %f287;
	mul.f32 	%f290, %f289, %f288;
	st.local.f32 	[%rd63+4], %f290;
	add.f32 	%f379, %f277, %f290;
	add.s32 	%r96, %r96, 2;
$L__BB3_24:
	and.b32  	%r83, %r46, 1;
	setp.eq.b32 	%p32, %r83, 1;
	not.pred 	%p33, %p32;
	@%p33 bra 	$L__BB3_26;
	add.s32 	%r84, %r96, %r16;
	mul.wide.u32 	%rd68, %r84, 4;
	add.s64 	%rd69, %rd1, %rd68;
	ld.global.f32 	%f291, [%rd69];
	sub.f32 	%f292, %f291, %f371;
	setp.lt.f32 	%p34, %f292, 0fC1A00000;
	selp.f32 	%f293, 0fC1A00000, %f292, %p34;
	fma.rn.f32 	%f294, %f293, 0f3BBB989D, 0f3F000000;
	cvt.sat.f32.f32 	%f295, %f294;
	mov.f32 	%f296, 0f4B400001;
	mov.f32 	%f297, 0f437C0000;
	fma.rm.f32 	%f298, %f295, %f297, %f296;
	add.f32 	%f299, %f298, 0fCB40007F;
	neg.f32 	%f300, %f299;
	fma.rn.f32 	%f301, %f293, 0f3FB8AA3B, %f300;
	fma.rn.f32 	%f302, %f293, 0f32A57060, %f301;
	mov.b32 	%r85, %f298;
	shl.b32 	%r86, %r85, 23;
	mov.b32 	%f303, %r86;
	ex2.approx.ftz.f32 	%f304, %f302;
	mul.f32 	%f305, %f304, %f303;
	mul.wide.u32 	%rd70, %r96, 4;
	add.s64 	%rd71, %rd3, %rd70;
	st.local.f32 	[%rd71], %f305;
	add.f32 	%f379, %f379, %f305;
$L__BB3_26:
	setp.lt.s32 	%p35, %r46, 1;
	@%p35 bra 	$L__BB3_39;
	mul.lo.s32 	%r28, %r46, %r1;
	and.b32  	%r29, %r46, 15;
	setp.lt.u32 	%p36, %r46, 16;
	mov.b32 	%r101, 0;
	@%p36 bra 	$L__BB3_30;
	and.b32  	%r101, %r46, 2147483632;
	neg.s32 	%r100, %r101;
	add.s64 	%rd99, %rd3, 32;
	mul.wide.u32 	%rd72, %r28, 4;
	add.s64 	%rd73, %rd72, %rd2;
	add.s64 	%rd98, %rd73, 32;
$L__BB3_29:
	.pragma "nounroll";
	ld.local.v4.f32 	{%f306, %f307, %f308, %f309}, [%rd99+-32];
	div.rn.f32 	%f310, %f306, %f379;
	st.global.f32 	[%rd98+-32], %f310;
	div.rn.f32 	%f311, %f307, %f379;
	st.global.f32 	[%rd98+-28], %f311;
	div.rn.f32 	%f312, %f308, %f379;
	st.global.f32 	[%rd98+-24], %f312;
	div.rn.f32 	%f313, %f309, %f379;
	st.global.f32 	[%rd98+-20], %f313;
	ld.local.v4.f32 	{%f314, %f315, %f316, %f317}, [%rd99+-16];
	div.rn.f32 	%f318, %f314, %f379;
	st.global.f32 	[%rd98+-16], %f318;
	div.rn.f32 	%f319, %f315, %f379;
	st.global.f32 	[%rd98+-12], %f319;
	div.rn.f32 	%f320, %f316, %f379;
	st.global.f32 	[%rd98+-8], %f320;
	div.rn.f32 	%f321, %f317, %f379;
	st.global.f32 	[%rd98+-4], %f321;
	ld.local.v4.f32 	{%f322, %f323, %f324, %f325}, [%rd99];
	div.rn.f32 	%f326, %f322, %f379;
	st.global.f32 	[%rd98], %f326;
	div.rn.f32 	%f327, %f323, %f379;
	st.global.f32 	[%rd98+4], %f327;
	div.rn.f32 	%f328, %f324, %f379;
	st.global.f32 	[%rd98+8], %f328;
	div.rn.f32 	%f329, %f325, %f379;
	st.global.f32 	[%rd98+12], %f329;
	ld.local.v4.f32 	{%f330, %f331, %f332, %f333}, [%rd99+16];
	div.rn.f32 	%f334, %f330, %f379;
	st.global.f32 	[%rd98+16], %f334;
	div.rn.f32 	%f335, %f331, %f379;
	st.global.f32 	[%rd98+20], %f335;
	div.rn.f32 	%f336, %f332, %f379;
	st.global.f32 	[%rd98+24], %f336;
	div.rn.f32 	%f337, %f333, %f379;
	st.global.f32 	[%rd98+28], %f337;
	add.s32 	%r100, %r100, 16;
	add.s64 	%rd99, %rd99, 64;
	add.s64 	%rd98, %rd98, 64;
	setp.ne.s32 	%p37, %r100, 0;
	@%p37 bra 	$L__BB3_29;
$L__BB3_30:
	setp.eq.s32 	%p38, %r29, 0;
	@%p38 bra 	$L__BB3_39;
	and.b32  	%r37, %r46, 7;
	setp.lt.u32 	%p39, %r29, 8;
	@%p39 bra 	$L__BB3_33;
	cvt.u64.u32 	%rd74, %r101;
	mul.wide.u32 	%rd75, %r101, 4;
	add.s64 	%rd76, %rd3, %rd75;
	ld.local.f32 	%f338, [%rd76];
	div.rn.f32 	%f339, %f338, %f379;
	add.s32 	%r88, %r101, %r28;
	mul.wide.u32 	%rd77, %r88, 4;
	add.s64 	%rd78, %rd2, %rd77;
	st.global.f32 	[%rd78], %f339;
	ld.local.f32 	%f340, [%rd76+4];
	div.rn.f32 	%f341, %f340, %f379;
	cvt.u64.u32 	%rd79, %r28;
	add.s64 	%rd80, %rd74, %rd79;
	shl.b64 	%rd81, %rd80, 2;
	add.s64 	%rd82, %rd2, %rd81;
	st.global.f32 	[%rd82+4], %f341;
	ld.local.f32 	%f342, [%rd76+8];
	div.rn.f32 	%f343, %f342, %f379;
	st.global.f32 	[%rd82+8], %f343;
	ld.local.f32 	%f344, [%rd76+12];
	div.rn.f32 	%f345, %f344, %f379;
	st.global.f32 	[%rd82+12], %f345;
	ld.local.f32 	%f346, [%rd76+16];
	div.rn.f32 	%f347, %f346, %f379;
	st.global.f32 	[%rd82+16], %f347;
	ld.local.f32 	%f348, [%rd76+20];
	div.rn.f32 	%f349, %f348, %f379;
	st.global.f32 	[%rd82+20], %f349;
	ld.local.f32 	%f350, [%rd76+24];
	div.rn.f32 	%f351, %f350, %f379;
	st.global.f32 	[%rd82+24], %f351;
	ld.local.f32 	%f352, [%rd76+28];
	div.rn.f32 	%f353, %f352, %f379;
	st.global.f32 	[%rd82+28], %f353;
	add.s32 	%r101, %r101, 8;
$L__BB3_33:
	setp.eq.s32 	%p40, %r37, 0;
	@%p40 bra 	$L__BB3_39;
	and.b32  	%r40, %r46, 3;
	setp.lt.u32 	%p41, %r37, 4;
	@%p41 bra 	$L__BB3_36;
	cvt.u64.u32 	%rd83, %r101;
	mul.wide.u32 	%rd84, %r101, 4;
	add.s64 	%rd85, %rd3, %rd84;
	ld.local.f32 	%f354, [%rd85];
	div.rn.f32 	%f355, %f354, %f379;
	add.s32 	%r89, %r101, %r28;
	mul.wide.u32 	%rd86, %r89, 4;
	add.s64 	%rd87, %rd2, %rd86;
	st.global.f32 	[%rd87], %f355;
	ld.local.f32 	%f356, [%rd85+4];
	div.rn.f32 	%f357, %f356, %f379;
	cvt.u64.u32 	%rd88, %r28;
	add.s64 	%rd89, %rd83, %rd88;
	shl.b64 	%rd90, %rd89, 2;
	add.s64 	%rd91, %rd2, %rd90;
	st.global.f32 	[%rd91+4], %f357;
	ld.local.f32 	%f358, [%rd85+8];
	div.rn.f32 	%f359, %f358, %f379;
	st.global.f32 	[%rd91+8], %f359;
	ld.local.f32 	%f360, [%rd85+12];
	div.rn.f32 	%f361, %f360, %f379;
	st.global.f32 	[%rd91+12], %f361;
	add.s32 	%r101, %r101, 4;
$L__BB3_36:
	setp.eq.s32 	%p42, %r40, 0;
	@%p42 bra 	$L__BB3_39;
	add.s32 	%r90, %r101, %r28;
	mul.wide.u32 	%rd92, %r90, 4;
	add.s64 	%rd101, %rd2, %rd92;
	mul.wide.u32 	%rd93, %r101, 4;
	add.s64 	%rd100, %rd3, %rd93;
	neg.s32 	%r104, %r40;
$L__BB3_38:
	.pragma "nounroll";
	ld.local.f32 	%f362, [%rd100];
	div.rn.f32 	%f363, %f362, %f379;
	st.global.f32 	[%rd101], %f363;
	add.s64 	%rd101, %rd101, 4;
	add.s64 	%rd100, %rd100, 4;
	add.s32 	%r104, %r104, 1;
	setp.ne.s32 	%p43, %r104, 0;
	@%p43 bra 	$L__BB3_38;
$L__BB3_39:
	ret;

}
	// .globl	_Z12concatKernelPKfS0_Pfii
.visible .entry _Z12concatKernelPKfS0_Pfii(
	.param .u64 .ptr .align 1 _Z12concatKernelPKfS0_Pfii_param_0,
	.param .u64 .ptr .align 1 _Z12concatKernelPKfS0_Pfii_param_1,
	.param .u64 .ptr .align 1 _Z12concatKernelPKfS0_Pfii_param_2,
	.param .u32 _Z12concatKernelPKfS0_Pfii_param_3,
	.param .u32 _Z12concatKernelPKfS0_Pfii_param_4
)
{
	.reg .pred 	%p<4>;
	.reg .b32 	%r<14>;
	.reg .b32 	%f<3>;
	.reg .b64 	%rd<14>;

	ld.param.u64 	%rd1, [_Z12concatKernelPKfS0_Pfii_param_0];
	ld.param.u64 	%rd2, [_Z12concatKernelPKfS0_Pfii_param_1];
	ld.param.u64 	%rd3, [_Z12concatKernelPKfS0_Pfii_param_2];
	ld.param.u32 	%r4, [_Z12concatKernelPKfS0_Pfii_param_3];
	ld.param.u32 	%r3, [_Z12concatKernelPKfS0_Pfii_param_4];
	mov.u32 	%r5, %ctaid.y;
	mov.u32 	%r6, %ntid.y;
	mov.u32 	%r7, %tid.y;
	mad.lo.s32 	%r1, %r5, %r6, %r7;
	mov.u32 	%r8, %ctaid.x;
	mov.u32 	%r9, %ntid.x;
	mov.u32 	%r10, %tid.x;
	mad.lo.s32 	%r2, %r8, %r9, %r10;
	setp.ge.s32 	%p1, %r1, %r4;
	setp.ge.s32 	%p2, %r2, %r3;
	or.pred  	%p3, %p1, %p2;
	@%p3 bra 	$L__BB4_2;
	cvta.to.global.u64 	%rd4, %rd1;
	cvta.to.global.u64 	%rd5, %rd3;
	cvta.to.global.u64 	%rd6, %rd2;
	mul.lo.s32 	%r11, %r3, %r1;
	add.s32 	%r12, %r11, %r2;
	add.s32 	%r13, %r12, %r11;
	mul.wide.s32 	%rd7, %r12, 4;
	add.s64 	%rd8, %rd4, %rd7;
	ld.global.f32 	%f1, [%rd8];
	mul.wide.s32 	%rd9, %r13, 4;
	add.s64 	%rd10, %rd5, %rd9;
	st.global.f32 	[%rd10], %f1;
	add.s64 	%rd11, %rd6, %rd7;
	ld.global.f32 	%f2, [%rd11];
	mul.wide.s32 	%rd12, %r3, 4;
	add.s64 	%rd13, %rd10, %rd12;
	st.global.f32 	[%rd13], %f2;
$L__BB4_2:
	ret;

}
	// .globl	_Z15addMatrixKernelPKfS0_Pfii
.visible .entry _Z15addMatrixKernelPKfS0_Pfii(
	.param .u64 .ptr .align 1 _Z15addMatrixKernelPKfS0_Pfii_param_0,
	.param .u64 .ptr .align 1 _Z15addMatrixKernelPKfS0_Pfii_param_1,
	.param .u64 .ptr .align 1 _Z15addMatrixKernelPKfS0_Pfii_param_2,
	.param .u32 _Z15addMatrixKernelPKfS0_Pfii_param_3,
	.param .u32 _Z15addMatrixKernelPKfS0_Pfii_param_4
)
{
	.reg .pred 	%p<2>;
	.reg .b32 	%r<8>;
	.reg .b32 	%f<4>;
	.reg .b64 	%rd<11>;

	ld.param.u64 	%rd1, [_Z15addMatrixKernelPKfS0_Pfii_param_0];
	ld.param.u64 	%rd2, [_Z15addMatrixKernelPKfS0_Pfii_param_1];
	ld.param.u64 	%rd3, [_Z15addMatrixKernelPKfS0_Pfii_param_2];
	ld.param.u32 	%r2, [_Z15addMatrixKernelPKfS0_Pfii_param_3];
	ld.param.u32 	%r3, [_Z15addMatrixKernelPKfS0_Pfii_param_4];
	mov.u32 	%r4, %ctaid.x;
	mov.u32 	%r5, %ntid.x;
	mov.u32 	%r6, %tid.x;
	mad.lo.s32 	%r1, %r4, %r5, %r6;
	mul.lo.s32 	%r7, %r3, %r2;
	setp.ge.s32 	%p1, %r1, %r7;
	@%p1 bra 	$L__BB5_2;
	cvta.to.global.u64 	%rd4, %rd1;
	cvta.to.global.u64 	%rd5, %rd2;
	cvta.to.global.u64 	%rd6, %rd3;
	mul.wide.s32 	%rd7, %r1, 4;
	add.s64 	%rd8, %rd4, %rd7;
	ld.global.f32 	%f1, [%rd8];
	add.s64 	%rd9, %rd5, %rd7;
	ld.global.f32 	%f2, [%rd9];
	add.f32 	%f3, %f1, %f2;
	add.s64 	%rd10, %rd6, %rd7;
	st.global.f32 	[%rd10], %f3;
$L__BB5_2:
	ret;

}
	// .globl	_Z13addBiasKernelPKfS0_Pfii
.visible .entry _Z13addBiasKernelPKfS0_Pfii(
	.param .u64 .ptr .align 1 _Z13addBiasKernelPKfS0_Pfii_param_0,
	.param .u64 .ptr .align 1 _Z13addBiasKernelPKfS0_Pfii_param_1,
	.param .u64 .ptr .align 1 _Z13addBiasKernelPKfS0_Pfii_param_2,
	.param .u32 _Z13addBiasKernelPKfS0_Pfii_param_3,
	.param .u32 _Z13addBiasKernelPKfS0_Pfii_param_4
)
{
	.reg .pred 	%p<2>;
	.reg .b32 	%r<9>;
	.reg .b32 	%f<4>;
	.reg .b64 	%rd<12>;

	ld.param.u64 	%rd1, [_Z13addBiasKernelPKfS0_Pfii_param_0];
	ld.param.u64 	%rd2, [_Z13addBiasKernelPKfS0_Pfii_param_1];
	ld.param.u64 	%rd3, [_Z13addBiasKernelPKfS0_Pfii_param_2];
	ld.param.u32 	%r3, [_Z13addBiasKernelPKfS0_Pfii_param_3];
	ld.param.u32 	%r2, [_Z13addBiasKernelPKfS0_Pfii_param_4];
	mov.u32 	%r4, %ctaid.x;
	mov.u32 	%r5, %ntid.x;
	mov.u32 	%r6, %tid.x;
	mad.lo.s32 	%r1, %r4, %r5, %r6;
	mul.lo.s32 	%r7, %r2, %r3;
	setp.ge.s32 	%p1, %r1, %r7;
	@%p1 bra 	$L__BB6_2;
	cvta.to.global.u64 	%rd4, %rd1;
	cvta.to.global.u64 	%rd5, %rd2;
	cvta.to.global.u64 	%rd6, %rd3;
	rem.s32 	%r8, %r1, %r2;
	mul.wide.s32 	%rd7, %r1, 4;
	add.s64 	%rd8, %rd4, %rd7;
	ld.global.f32 	%f1, [%rd8];
	mul.wide.s32 	%rd9, %r8, 4;
	add.s64 	%rd10, %rd5, %rd9;
	ld.global.f32 	%f2, [%rd10];
	add.f32 	%f3, %f1, %f2;
	add.s64 	%rd11, %rd6, %rd7;
	st.global.f32 	[%rd11], %f3;
$L__BB6_2:
	ret;

}
	// .globl	_Z10reluKernelPfi
.visible .entry _Z10reluKernelPfi(
	.param .u64 .ptr .align 1 _Z10reluKernelPfi_param_0,
	.param .u32 _Z10reluKernelPfi_param_1
)
{
	.reg .pred 	%p<3>;
	.reg .b32 	%r<7>;
	.reg .b32 	%f<2>;
	.reg .b64 	%rd<5>;

	ld.param.u64 	%rd2, [_Z10reluKernelPfi_param_0];
	ld.param.u32 	%r2, [_Z10reluKernelPfi_param_1];
	mov.u32 	%r3, %ctaid.x;
	mov.u32 	%r4, %ntid.x;
	mov.u32 	%r5, %tid.x;
	mad.lo.s32 	%r1, %r3, %r4, %r5;
	setp.ge.s32 	%p1, %r1, %r2;
	@%p1 bra 	$L__BB7_3;
	cvta.to.global.u64 	%rd3, %rd2;
	mul.wide.s32 	%rd4, %r1, 4;
	add.s64 	%rd1, %rd3, %rd4;
	ld.global.f32 	%f1, [%rd1];
	setp.geu.f32 	%p2, %f1, 0f00000000;
	@%p2 bra 	$L__BB7_3;
	mov.b32 	%r6, 0;
	st.global.u32 	[%rd1], %r6;
$L__BB7_3:
	ret;

}
	// .globl	_Z15layerNormKernelPKfPfiif
.visible .entry _Z15layerNormKernelPKfPfiif(
	.param .u64 .ptr .align 1 _Z15layerNormKernelPKfPfiif_param_0,
	.param .u64 .ptr .align 1 _Z15layerNormKernelPKfPfiif_param_1,
	.param .u32 _Z15layerNormKernelPKfPfiif_param_2,
	.param .u32 _Z15layerNormKernelPKfPfiif_param_3,
	.param .f32 _Z15layerNormKernelPKfPfiif_param_4
)
{
	.reg .pred 	%p<29>;
	.reg .b32 	%r<93>;
	.reg .b32 	%f<245>;
	.reg .b64 	%rd<37>;

	ld.param.u64 	%rd7, [_Z15layerNormKernelPKfPfiif_param_0];
	ld.param.u64 	%rd8, [_Z15layerNormKernelPKfPfiif_param_1];
	ld.param.u32 	%r59, [_Z15layerNormKernelPKfPfiif_param_2];
	ld.param.u32 	%r58, [_Z15layerNormKernelPKfPfiif_param_3];
	ld.param.f32 	%f30, [_Z15layerNormKernelPKfPfiif_param_4];
	cvta.to.global.u64 	%rd1, %rd8;
	cvta.to.global.u64 	%rd2, %rd7;
	mov.u32 	%r60, %ctaid.x;
	mov.u32 	%r61, %ntid.x;
	mov.u32 	%r62, %tid.x;
	mad.lo.s32 	%r1, %r60, %r61, %r62;
	setp.ge.s32 	%p1, %r1, %r59;
	@%p1 bra 	$L__BB8_39;
	setp.lt.s32 	%p2, %r58, 1;
	mov.f32 	%f235, 0f00000000;
	@%p2 bra 	$L__BB8_14;
	mul.lo.s32 	%r2, %r58, %r1;
	and.b32  	%r3, %r58, 15;
	setp.lt.u32 	%p3, %r58, 16;
	mov.f32 	%f235, 0f00000000;
	mov.b32 	%r77, 0;
	@%p3 bra 	$L__BB8_5;
	and.b32  	%r77, %r58, 2147483632;
	neg.s32 	%r75, %r77;
	add.s64 	%rd3, %rd2, 32;
	mov.f32 	%f235, 0f00000000;
	mov.u32 	%r74, %r2;
$L__BB8_4:
	.pragma "nounroll";
	mul.wide.s32 	%rd9, %r74, 4;
	add.s64 	%rd10, %rd3, %rd9;
	ld.global.f32 	%f35, [%rd10+-32];
	add.f32 	%f36, %f235, %f35;
	ld.global.f32 	%f37, [%rd10+-28];
	add.f32 	%f38, %f36, %f37;
	ld.global.f32 	%f39, [%rd10+-24];
	add.f32 	%f40, %f38, %f39;
	ld.global.f32 	%f41, [%rd10+-20];
	add.f32 	%f42, %f40, %f41;
	ld.global.f32 	%f43, [%rd10+-16];
	add.f32 	%f44, %f42, %f43;
	ld.global.f32 	%f45, [%rd10+-12];
	add.f32 	%f46, %f44, %f45;
	ld.global.f32 	%f47, [%rd10+-8];
	add.f32 	%f48, %f46, %f47;
	ld.global.f32 	%f49, [%rd10+-4];
	add.f32 	%f50, %f48, %f49;
	ld.global.f32 	%f51, [%rd10];
	add.f32 	%f52, %f50, %f51;
	ld.global.f32 	%f53, [%rd10+4];
	add.f32 	%f54, %f52, %f53;
	ld.global.f32 	%f55, [%rd10+8];
	add.f32 	%f56, %f54, %f55;
	ld.global.f32 	%f57, [%rd10+12];
	add.f32 	%f58, %f56, %f57;
	ld.global.f32 	%f59, [%rd10+16];
	add.f32 	%f60, %f58, %f59;
	ld.global.f32 	%f61, [%rd10+20];
	add.f32 	%f62, %f60, %f61;
	ld.global.f32 	%f63, [%rd10+24];
	add.f32 	%f64, %f62, %f63;
	ld.global.f32 	%f65, [%rd10+28];
	add.f32 	%f235, %f64, %f65;
	add.s32 	%r75, %r75, 16;
	add.s32 	%r74, %r74, 16;
	setp.ne.s32 	%p4, %r75, 0;
	@%p4 bra 	$L__BB8_4;
$L__BB8_5:
	setp.eq.s32 	%p5, %r3, 0;
	@%p5 bra 	$L__BB8_14;
	and.b32  	%r11, %r58, 7;
	setp.lt.u32 	%p6, %r3, 8;
	@%p6 bra 	$L__BB8_8;
	add.s32 	%r64, %r77, %r2;
	mul.wide.s32 	%rd11, %r64, 4;
	add.s64 	%rd12, %rd2, %rd11;
	ld.global.f32 	%f67, [%rd12];
	add.f32 	%f68, %f235, %f67;
	ld.global.f32 	%f69, [%rd12+4];
	add.f32 	%f70, %f68, %f69;
	ld.global.f32 	%f71, [%rd12+8];
	add.f32 	%f72, %f70, %f71;
	ld.global.f32 	%f73, [%rd12+12];
	add.f32 	%f74, %f72, %f73;
	ld.global.f32 	%f75, [%rd12+16];
	add.f32 	%f76, %f74, %f75;
	ld.global.f32 	%f77, [%rd12+20];
	add.f32 	%f78, %f76, %f77;
	ld.global.f32 	%f79, [%rd12+24];
	add.f32 	%f80, %f78, %f79;
	ld.global.f32 	%f81, [%rd12+28];
	add.f32 	%f235, %f80, %f81;
	add.s32 	%r77, %r77, 8;
$L__BB8_8:
	setp.eq.s32 	%p7, %r11, 0;
	@%p7 bra 	$L__BB8_14;
	and.b32  	%r14, %r58, 3;
	setp.lt.u32 	%p8, %r11, 4;
	@%p8 bra 	$L__BB8_11;
	add.s32 	%r65, %r77, %r2;
	mul.wide.s32 	%rd13, %r65, 4;
	add.s64 	%rd14, %rd2, %rd13;
	ld.global.f32 	%f83, [%rd14];
	add.f32 	%f84, %f235, %f83;
	ld.global.f32 	%f85, [%rd14+4];
	add.f32 	%f86, %f84, %f85;
	ld.global.f32 	%f87, [%rd14+8];
	add.f32 	%f88, %f86, %f87;
	ld.global.f32 	%f89, [%rd14+12];
	add.f32 	%f235, %f88, %f89;
	add.s32 	%r77, %r77, 4;
$L__BB8_11:
	setp.eq.s32 	%p9, %r14, 0;
	@%p9 bra 	$L__BB8_14;
	add.s32 	%r80, %r77, %r2;
	neg.s32 	%r79, %r14;
$L__BB8_13:
	.pragma "nounroll";
	mul.wide.s32 	%rd15, %r80, 4;
	add.s64 	%rd16, %rd2, %rd15;
	ld.global.f32 	%f90, [%rd16];
	add.f32 	%f235, %f235, %f90;
	add.s32 	%r80, %r80, 1;
	add.s32 	%r79, %r79, 1;
	setp.ne.s32 	%p10, %r79, 0;
	@%p10 bra 	$L__BB8_13;
$L__BB8_14:
	setp.lt.s32 	%p11, %r58, 1;
	cvt.rn.f32.s32 	%f14, %r58;
	div.rn.f32 	%f15, %f235, %f14;
	mov.f32 	%f244, 0f00000000;
	@%p11 bra 	$L__BB8_27;
	mul.lo.s32 	%r23, %r58, %r1;
	and.b32  	%r24, %r58, 15;
	setp.lt.u32 	%p12, %r58, 16;
	mov.f32 	%f244, 0f00000000;
	mov.b32 	%r84, 0;
	@%p12 bra 	$L__BB8_18;
	and.b32  	%r84, %r58, 2147483632;
	neg.s32 	%r82, %r84;
	add.s64 	%rd4, %rd2, 32;
	mov.f32 	%f244, 0f00000000;
	mov.u32 	%r81, %r23;
$L__BB8_17:
	.pragma "nounroll";
	mul.wide.s32 	%rd17, %r81, 4;
	add.s64 	%rd18, %rd4, %rd17;
	ld.global.f32 	%f95, [%rd18+-32];
	sub.f32 	%f96, %f95, %f15;
	fma.rn.f32 	%f97, %f96, %f96, %f244;
	ld.global.f32 	%f98, [%rd18+-28];
	sub.f32 	%f99, %f98, %f15;
	fma.rn.f32 	%f100, %f99, %f99, %f97;
	ld.global.f32 	%f101, [%rd18+-24];
	sub.f32 	%f102, %f101, %f15;
	fma.rn.f32 	%f103, %f102, %f102, %f100;
	ld.global.f32 	%f104, [%rd18+-20];
	sub.f32 	%f105, %f104, %f15;
	fma.rn.f32 	%f106, %f105, %f105, %f103;
	ld.global.f32 	%f107, [%rd18+-16];
	sub.f32 	%f108, %f107, %f15;
	fma.rn.f32 	%f109, %f108, %f108, %f106;
	ld.global.f32 	%f110, [%rd18+-12];
	sub.f32 	%f111, %f110, %f15;
	fma.rn.f32 	%f112, %f111, %f111, %f109;
	ld.global.f32 	%f113, [%rd18+-8];
	sub.f32 	%f114, %f113, %f15;
	fma.rn.f32 	%f115, %f114, %f114, %f112;
	ld.global.f32 	%f116, [%rd18+-4];
	sub.f32 	%f117, %f116, %f15;
	fma.rn.f32 	%f118, %f117, %f117, %f115;
	ld.global.f32 	%f119, [%rd18];
	sub.f32 	%f120, %f119, %f15;
	fma.rn.f32 	%f121, %f120, %f120, %f118;
	ld.global.f32 	%f122, [%rd18+4];
	sub.f32 	%f123, %f122, %f15;
	fma.rn.f32 	%f124, %f123, %f123, %f121;
	ld.global.f32 	%f125, [%rd18+8];
	sub.f32 	%f126, %f125, %f15;
	fma.rn.f32 	%f127, %f126, %f126, %f124;
	ld.global.f32 	%f128, [%rd18+12];
	sub.f32 	%f129, %f128, %f15;
	fma.rn.f32 	%f130, %f129, %f129, %f127;
	ld.global.f32 	%f131, [%rd18+16];
	sub.f32 	%f132, %f131, %f15;
	fma.rn.f32 	%f133, %f132, %f132, %f130;
	ld.global.f32 	%f134, [%rd18+20];
	sub.f32 	%f135, %f134, %f15;
	fma.rn.f32 	%f136, %f135, %f135, %f133;
	ld.global.f32 	%f137, [%rd18+24];
	sub.f32 	%f138, %f137, %f15;
	fma.rn.f32 	%f139, %f138, %f138, %f136;
	ld.global.f32 	%f140, [%rd18+28];
	sub.f32 	%f141, %f140, %f15;
	fma.rn.f32 	%f244, %f141, %f141, %f139;
	add.s32 	%r82, %r82, 16;
	add.s32 	%r81, %r81, 16;
	setp.ne.s32 	%p13, %r82, 0;
	@%p13 bra 	$L__BB8_17;
$L__BB8_18:
	setp.eq.s32 	%p14, %r24, 0;
	@%p14 bra 	$L__BB8_27;
	and.b32  	%r32, %r58, 7;
	setp.lt.u32 	%p15, %r24, 8;
	@%p15 bra 	$L__BB8_21;
	add.s32 	%r67, %r84, %r23;
	mul.wide.s32 	%rd19, %r67, 4;
	add.s64 	%rd20, %rd2, %rd19;
	ld.global.f32 	%f143, [%rd20];
	sub.f32 	%f144, %f143, %f15;
	fma.rn.f32 	%f145, %f144, %f144, %f244;
	ld.global.f32 	%f146, [%rd20+4];
	sub.f32 	%f147, %f146, %f15;
	fma.rn.f32 	%f148, %f147, %f147, %f145;
	ld.global.f32 	%f149, [%rd20+8];
	sub.f32 	%f150, %f149, %f15;
	fma.rn.f32 	%f151, %f150, %f150, %f148;
	ld.global.f32 	%f152, [%rd20+12];
	sub.f32 	%f153, %f152, %f15;
	fma.rn.f32 	%f154, %f153, %f153, %f151;
	ld.global.f32 	%f155, [%rd20+16];
	sub.f32 	%f156, %f155, %f15;
	fma.rn.f32 	%f157, %f156, %f156, %f154;
	ld.global.f32 	%f158, [%rd20+20];
	sub.f32 	%f159, %f158, %f15;
	fma.rn.f32 	%f160, %f159, %f159, %f157;
	ld.global.f32 	%f161, [%rd20+24];
	sub.f32 	%f162, %f161, %f15;
	fma.rn.f32 	%f163, %f162, %f162, %f160;
	ld.global.f32 	%f164, [%rd20+28];
	sub.f32 	%f165, %f164, %f15;
	fma.rn.f32 	%f244, %f165, %f165, %f163;
	add.s32 	%r84, %r84, 8;
$L__BB8_21:
	setp.eq.s32 	%p16, %r32, 0;
	@%p16 bra 	$L__BB8_27;
	and.b32  	%r35, %r58, 3;
	setp.lt.u32 	%p17, %r32, 4;
	@%p17 bra 	$L__BB8_24;
	add.s32 	%r68, %r84, %r23;
	mul.wide.s32 	%rd21, %r68, 4;
	add.s64 	%rd22, %rd2, %rd21;
	ld.global.f32 	%f167, [%rd22];
	sub.f32 	%f168, %f167, %f15;
	fma.rn.f32 	%f169, %f168, %f168, %f244;
	ld.global.f32 	%f170, [%rd22+4];
	sub.f32 	%f171, %f170, %f15;
	fma.rn.f32 	%f172, %f171, %f171, %f169;
	ld.global.f32 	%f173, [%rd22+8];
	sub.f32 	%f174, %f173, %f15;
	fma.rn.f32 	%f175, %f174, %f174, %f172;
	ld.global.f32 	%f176, [%rd22+12];
	sub.f32 	%f177, %f176, %f15;
	fma.rn.f32 	%f244, %f177, %f177, %f175;
	add.s32 	%r84, %r84, 4;
$L__BB8_24:
	setp.eq.s32 	%p18, %r35, 0;
	@%p18 bra 	$L__BB8_27;
	add.s32 	%r87, %r84, %r23;
	neg.s32 	%r86, %r35;
$L__BB8_26:
	.pragma "nounroll";
	mul.wide.s32 	%rd23, %r87, 4;
	add.s64 	%rd24, %rd2, %rd23;
	ld.global.f32 	%f178, [%rd24];
	sub.f32 	%f179, %f178, %f15;
	fma.rn.f32 	%f244, %f179, %f179, %f244;
	add.s32 	%r87, %r87, 1;
	add.s32 	%r86, %r86, 1;
	setp.ne.s32 	%p19, %r86, 0;
	@%p19 bra 	$L__BB8_26;
$L__BB8_27:
	setp.lt.s32 	%p20, %r58, 1;
	div.rn.f32 	%f180, %f244, %f14;
	add.f32 	%f181, %f30, %f180;
	sqrt.rn.f32 	%f29, %f181;
	@%p20 bra 	$L__BB8_39;
	mul.lo.s32 	%r44, %r58, %r1;
	and.b32  	%r45, %r58, 7;
	setp.lt.u32 	%p21, %r58, 8;
	mov.b32 	%r91, 0;
	@%p21 bra 	$L__BB8_31;
	and.b32  	%r91, %r58, 2147483640;
	neg.s32 	%r89, %r91;
	add.s64 	%rd5, %rd2, 16;
	add.s64 	%rd6, %rd1, 16;
	mov.u32 	%r88, %r44;
$L__BB8_30:
	.pragma "nounroll";
	mul.wide.s32 	%rd25, %r88, 4;
	add.s64 	%rd26, %rd5, %rd25;
	add.s64 	%rd27, %rd6, %rd25;
	ld.global.f32 	%f182, [%rd26+-16];
	sub.f32 	%f183, %f182, %f15;
	div.rn.f32 	%f184, %f183, %f29;
	st.global.f32 	[%rd27+-16], %f184;
	ld.global.f32 	%f185, [%rd26+-12];
	sub.f32 	%f186, %f185, %f15;
	div.rn.f32 	%f187, %f186, %f29;
	st.global.f32 	[%rd27+-12], %f187;
	ld.global.f32 	%f188, [%rd26+-8];
	sub.f32 	%f189, %f188, %f15;
	div.rn.f32 	%f190, %f189, %f29;
	st.global.f32 	[%rd27+-8], %f190;
	ld.global.f32 	%f191, [%rd26+-4];
	sub.f32 	%f192, %f191, %f15;
	div.rn.f32 	%f193, %f192, %f29;
	st.global.f32 	[%rd27+-4], %f193;
	ld.global.f32 	%f194, [%rd26];
	sub.f32 	%f195, %f194, %f15;
	div.rn.f32 	%f196, %f195, %f29;
	st.global.f32 	[%rd27], %f196;
	ld.global.f32 	%f197, [%rd26+4];
	sub.f32 	%f198, %f197, %f15;
	div.rn.f32 	%f199, %f198, %f29;
	st.global.f32 	[%rd27+4], %f199;
	ld.global.f32 	%f200, [%rd26+8];
	sub.f32 	%f201, %f200, %f15;
	div.rn.f32 	%f202, %f201, %f29;
	st.global.f32 	[%rd27+8], %f202;
	ld.global.f32 	%f203, [%rd26+12];
	sub.f32 	%f204, %f203, %f15;
	div.rn.f32 	%f205, %f204, %f29;
	st.global.f32 	[%rd27+12], %f205;
	add.s32 	%r89, %r89, 8;
	add.s32 	%r88, %r88, 8;
	setp.ne.s32 	%p22, %r89, 0;
	@%p22 bra 	$L__BB8_30;
$L__BB8_31:
	setp.eq.s32 	%p23, %r45, 0;
	@%p23 bra 	$L__BB8_39;
	and.b32  	%r53, %r58, 3;
	setp.lt.u32 	%p24, %r45, 4;
	@%p24 bra 	$L__BB8_34;
	add.s32 	%r70, %r91, %r44;
	mul.wide.s32 	%rd28, %r70, 4;
	add.s64 	%rd29, %rd2, %rd28;
	ld.global.f32 	%f206, [%rd29];
	sub.f32 	%f207, %f206, %f15;
	div.rn.f32 	%f208, %f207, %f29;
	add.s64 	%rd30, %rd1, %rd28;
	st.global.f32 	[%rd30], %f208;
	ld.global.f32 	%f209, [%rd29+4];
	sub.f32 	%f210, %f209, %f15;
	div.rn.f32 	%f211, %f210, %f29;
	st.global.f32 	[%rd30+4], %f211;
	ld.global.f32 	%f212, [%rd29+8];
	sub.f32 	%f213, %f212, %f15;
	div.rn.f32 	%f214, %f213, %f29;
	st.global.f32 	[%rd30+8], %f214;
	ld.global.f32 	%f215, [%rd29+12];
	sub.f32 	%f216, %f215, %f15;
	div.rn.f32 	%f217, %f216, %f29;
	st.global.f32 	[%rd30+12], %f217;
	add.s32 	%r91, %r91, 4;
$L__BB8_34:
	setp.eq.s32 	%p25, %r53, 0;
	@%p25 bra 	$L__BB8_39;
	setp.eq.s32 	%p26, %r53, 1;
	@%p26 bra 	$L__BB8_37;
	add.s32 	%r71, %r91, %r44;
	mul.wide.s32 	%rd31, %r71, 4;
	add.s64 	%rd32, %rd2, %rd31;
	ld.global.f32 	%f218, [%rd32];
	sub.f32 	%f219, %f218, %f15;
	div.rn.f32 	%f220, %f219, %f29;
	add.s64 	%rd33, %rd1, %rd31;
	st.global.f32 	[%rd33], %f220;
	ld.global.f32 	%f221, [%rd32+4];
	sub.f32 	%f222, %f221, %f15;
	div.rn.f32 	%f223, %f222, %f29;
	st.global.f32 	[%rd33+4], %f223;
	add.s32 	%r91, %r91, 2;
$L__BB8_37:
	and.b32  	%r72, %r58, 1;
	setp.eq.b32 	%p27, %r72, 1;
	not.pred 	%p28, %p27;
	@%p28 bra 	$L__BB8_39;
	add.s32 	%r73, %r91, %r44;
	mul.wide.s32 	%rd34, %r73, 4;
	add.s64 	%rd35, %rd2, %rd34;
	ld.global.f32 	%f224, [%rd35];
	sub.f32 	%f225, %f224, %f15;
	div.rn.f32 	%f226, %f225, %f29;
	add.s64 	%rd36, %rd1, %rd34;
	st.global.f32 	[%rd36], %f226;
$L__BB8_39:
	ret;

}


// ===== COMPILED SASS (sm_100) =====

	.target	sm_100

	.elftype	@"ET_EXEC"


//--------------------- .note.nv.tkinfo           --------------------------
	.section	.note.nv.tkinfo,"",@"SHT_NOTE"
	.sectionflags	@"SHF_NOTE_NV_TKINFO"
	.tkinfo
        /*0018*/ 	.word	0x00000002
        /*0030*/ 	.string	""
        /*0030*/ 	.string	"ptxas"
        /*0030*/ 	.string	"Cuda compilation tools, release 13.0, V13.0.88"
        /*0030*/ 	.string	"Build cuda_13.0.r13.0/compiler.36424714_0"
        /*0030*/ 	.string	"-arch sm_100 -m 64 "



//--------------------- .note.nv.cuinfo           --------------------------
	.section	.note.nv.cuinfo,"",@"SHT_NOTE"
	.sectionflags	@"SHF_NOTE_NV_CUINFO"
        /*0018*/ 	.short	0x0002
        /*001a*/ 	.short	0x0064
        /*001c*/ 	.short	0x0082
	.zero		2


//--------------------- .nv.info                  --------------------------
	.section	.nv.info,"",@"SHT_CUDA_INFO"
	.align	4


	//----- nvinfo : EIATTR_REGCOUNT
	.align		4
        /*0000*/ 	.byte	0x04, 0x2f
        /*0002*/ 	.short	(.L_1 - .L_0)
	.align		4
.L_0:
        /*0004*/ 	.word	index@(_Z18transposevecKernelPKfPfii)
        /*0008*/ 	.word	0x0000000a


	//----- nvinfo : EIATTR_FRAME_SIZE
	.align		4
.L_1:
        /*000c*/ 	.byte	0x04, 0x11
        /*000e*/ 	.short	(.L_3 - .L_2)
	.align		4
.L_2:
        /*0010*/ 	.word	index@(_Z18transposevecKernelPKfPfii)
        /*0014*/ 	.word	0x00000000


	//----- nvinfo : EIATTR_REGCOUNT
	.align		4
.L_3:
        /*0018*/ 	.byte	0x04, 0x2f
        /*001a*/ 	.short	(.L_5 - .L_4)
	.align		4
.L_4:
        /*001c*/ 	.word	index@(_Z12matmulKernelPKfS0_Pfiii)
        /*0020*/ 	.word	0x00000020


	//----- nvinfo : EIATTR_FRAME_SIZE
	.align		4
.L_5:
        /*0024*/ 	.byte	0x04, 0x11
        /*0026*/ 	.short	(.L_7 - .L_6)
	.align		4
.L_6:
        /*0028*/ 	.word	index@(_Z12matmulKernelPKfS0_Pfiii)
        /*002c*/ 	.word	0x00000000


	//----- nvinfo : EIATTR_REGCOUNT
	.align		4
.L_7:
        /*0030*/ 	.byte	0x04, 0x2f
        /*0032*/ 	.short	(.L_9 - .L_8)
	.align		4
.L_8:
        /*0034*/ 	.word	index@(_Z17scalematrixKernelPfPKfii)
        /*0038*/ 	.word	0x00000010


	//----- nvinfo : EIATTR_FRAME_SIZE
	.align		4
.L_9:
        /*003c*/ 	.byte	0x04, 0x11
        /*003e*/ 	.short	(.L_11 - .L_10)
	.align		4
.L_10:
        /*0040*/ 	.word	index@($__internal_4_$__cuda_sm3x_div_rn_noftz_f32_slowpath)
        /*0044*/ 	.word	0x00000000


	//----- nvinfo : EIATTR_FRAME_SIZE
	.align		4
.L_11:
        /*0048*/ 	.byte	0x04, 0x11
        /*004a*/ 	.short	(.L_13 - .L_12)
	.align		4
.L_12:
        /*004c*/ 	.word	index@($__internal_3_$__cuda_sm20_sqrt_rn_f32_slowpath)
        /*0050*/ 	.word	0x00000000


	//----- nvinfo : EIATTR_FRAME_SIZE
	.align		4
.L_13:
        /*0054*/ 	.byte	0x04, 0x11
        /*0056*/ 	.short	(.L_15 - .L_14)
	.align		4
.L_14:
        /*0058*/ 	.word	index@(_Z17scalematrixKernelPfPKfii)
        /*005c*/ 	.word	0x00000000


	//----- nvinfo : EIATTR_REGCOUNT
	.align		4
.L_15:
        /*0060*/ 	.byte	0x04, 0x2f
        /*0062*/ 	.short	(.L_17 - .L_16)
	.align		4
.L_16:
        /*0064*/ 	.word	index@(_Z13softmaxKernelPKfPfii)
        /*0068*/ 	.word	0x0000001f


	//----- nvinfo : EIATTR_FRAME_SIZE
	.align		4
.L_17:
        /*006c*/ 	.byte	0x04, 0x11
        /*006e*/ 	.short	(.L_19 - .L_18)
	.align		4
.L_18:
        /*0070*/ 	.word	index@($__internal_2_$__cuda_sm3x_div_rn_noftz_f32_slowpath)
        /*0074*/ 	.word	0x00000800


	//----- nvinfo : EIATTR_FRAME_SIZE
	.align		4
.L_19:
        /*0078*/ 	.byte	0x04, 0x11
        /*007a*/ 	.short	(.L_21 - .L_20)
	.align		4
.L_20:
        /*007c*/ 	.word	index@(_Z13softmaxKernelPKfPfii)
        /*0080*/ 	.word	0x00000800


	//----- nvinfo : EIATTR_REGCOUNT
	.align		4
.L_21:
        /*0084*/ 	.byte	0x04, 0x2f
        /*0086*/ 	.short	(.L_23 - .L_22)
	.align		4
.L_22:
        /*0088*/ 	.word	index@(_Z12concatKernelPKfS0_Pfii)
        /*008c*/ 	.word	0x00000010


	//----- nvinfo : EIATTR_FRAME_SIZE
	.align		4
.L_23:
        /*0090*/ 	.byte	0x04, 0x11
        /*0092*/ 	.short	(.L_25 - .L_24)
	.align		4
.L_24:
        /*0094*/ 	.word	index@(_Z12concatKernelPKfS0_Pfii)
        /*0098*/ 	.word	0x00000000


	//----- nvinfo : EIATTR_REGCOUNT
	.align		4
.L_25:
        /*009c*/ 	.byte	0x04, 0x2f
        /*009e*/ 	.short	(.L_27 - .L_26)
	.align		4
.L_26:
        /*00a0*/ 	.word	index@(_Z15addMatrixKernelPKfS0_Pfii)
        /*00a4*/ 	.word	0x0000000c


	//----- nvinfo : EIATTR_FRAME_SIZE
	.align		4
.L_27:
        /*00a8*/ 	.byte	0x04, 0x11
        /*00aa*/ 	.short	(.L_29 - .L_28)
	.align		4
.L_28:
        /*00ac*/ 	.word	index@(_Z15addMatrixKernelPKfS0_Pfii)
        /*00b0*/ 	.word	0x00000000


	//----- nvinfo : EIATTR_REGCOUNT
	.align		4
.L_29:
        /*00b4*/ 	.byte	0x04, 0x2f
        /*00b6*/ 	.short	(.L_31 - .L_30)
	.align		4
.L_30:
        /*00b8*/ 	.word	index@(_Z13addBiasKernelPKfS0_Pfii)
        /*00bc*/ 	.word	0x0000000c


	//----- nvinfo : EIATTR_FRAME_SIZE
	.align		4
.L_31:
        /*00c0*/ 	.byte	0x04, 0x11
        /*00c2*/ 	.short	(.L_33 - .L_32)
	.align		4
.L_32:
        /*00c4*/ 	.word	index@(_Z13addBiasKernelPKfS0_Pfii)
        /*00c8*/ 	.word	0x00000000


	//----- nvinfo : EIATTR_REGCOUNT
	.align		4
.L_33:
        /*00cc*/ 	.byte	0x04, 0x2f
        /*00ce*/ 	.short	(.L_35 - .L_34)
	.align		4
.L_34:
        /*00d0*/ 	.word	index@(_Z10reluKernelPfi)
        /*00d4*/ 	.word	0x00000008


	//----- nvinfo : EIATTR_FRAME_SIZE
	.align		4
.L_35:
        /*00d8*/ 	.byte	0x04, 0x11
        /*00da*/ 	.short	(.L_37 - .L_36)
	.align		4
.L_36:
        /*00dc*/ 	.word	index@(_Z10reluKernelPfi)
        /*00e0*/ 	.word	0x00000000


	//----- nvinfo : EIATTR_REGCOUNT
	.align		4
.L_37:
        /*00e4*/ 	.byte	0x04, 0x2f
        /*00e6*/ 	.short	(.L_39 - .L_38)
	.align		4
.L_38:
        /*00e8*/ 	.word	index@(_Z15layerNormKernelPKfPfiif)
        /*00ec*/ 	.word	0x00000020


	//----- nvinfo : EIATTR_FRAME_SIZE
	.align		4
.L_39:
        /*00f0*/ 	.byte	0x04, 0x11
        /*00f2*/ 	.short	(.L_41 - .L_40)
	.align		4
.L_40:
        /*00f4*/ 	.word	index@($__internal_1_$__cuda_sm3x_div_rn_noftz_f32_slowpath)
        /*00f8*/ 	.word	0x00000000


	//----- nvinfo : EIATTR_FRAME_SIZE
	.align		4
.L_41:
        /*00fc*/ 	.byte	0x04, 0x11
        /*00fe*/ 	.short	(.L_43 - .L_42)
	.align		4
.L_42:
        /*0100*/ 	.word	index@($__internal_0_$__cuda_sm20_sqrt_rn_f32_slowpath)
        /*0104*/ 	.word	0x00000000


	//----- nvinfo : EIATTR_FRAME_SIZE
	.align		4
.L_43:
        /*0108*/ 	.byte	0x04, 0x11
        /*010a*/ 	.short	(.L_45 - .L_44)
	.align		4
.L_44:
        /*010c*/ 	.word	index@(_Z15layerNormKernelPKfPfiif)
        /*0110*/ 	.word	0x00000000


	//----- nvinfo : EIATTR_MIN_STACK_SIZE
	.align		4
.L_45:
        /*0114*/ 	.byte	0x04, 0x12
        /*0116*/ 	.short	(.L_47 - .L_46)
	.align		4
.L_46:
        /*0118*/ 	.word	index@(_Z15layerNormKernelPKfPfiif)
        /*011c*/ 	.word	0x00000000


	//----- nvinfo : EIATTR_MIN_STACK_SIZE
	.align		4
.L_47:
        /*0120*/ 	.byte	0x04, 0x12
        /*0122*/ 	.short	(.L_49 - .L_48)
	.align		4
.L_48:
        /*0124*/ 	.word	index@(_Z10reluKernelPfi)
        /*0128*/ 	.word	0x00000000


	//----- nvinfo : EIATTR_MIN_STACK_SIZE
	.align		4
.L_49:
        /*012c*/ 	.byte	0x04, 0x12
        /*012e*/ 	.short	(.L_51 - .L_50)
	.align		4
.L_50:
        /*0130*/ 	.word	index@(_Z13addBiasKernelPKfS0_Pfii)
        /*0134*/ 	.word	0x00000000


	//----- nvinfo : EIATTR_MIN_STACK_SIZE
	.align		4
.L_51:
        /*0138*/ 	.byte	0x04, 0x12
        /*013a*/ 	.short	(.L_53 - .L_52)
	.align		4
.L_52:
        /*013c*/ 	.word	index@(_Z15addMatrixKernelPKfS0_Pfii)
        /*0140*/ 	.word	0x00000000


	//----- nvinfo : EIATTR_MIN_STACK_SIZE
	.align		4
.L_53:
        /*0144*/ 	.byte	0x04, 0x12
        /*0146*/ 	.short	(.L_55 - .L_54)
	.align		4
.L_54:
        /*0148*/ 	.word	index@(_Z12concatKernelPKfS0_Pfii)
        /*014c*/ 	.word	0x00000000


	//----- nvinfo : EIATTR_MIN_STACK_SIZE
	.align		4
.L_55:
        /*0150*/ 	.byte	0x04, 0x12
        /*0152*/ 	.short	(.L_57 - .L_56)
	.align		4
.L_56:
        /*0154*/ 	.word	index@(_Z13softmaxKernelPKfPfii)
        /*0158*/ 	.word	0x00000800


	//----- nvinfo : EIATTR_MIN_STACK_SIZE
	.align		4
.L_57:
        /*015c*/ 	.byte	0x04, 0x12
        /*015e*/ 	.short	(.L_59 - .L_58)
	.align		4
.L_58:
        /*0160*/ 	.word	index@(_Z17scalematrixKernelPfPKfii)
        /*0164*/ 	.word	0x00000000


	//----- nvinfo : EIATTR_MIN_STACK_SIZE
	.align		4
.L_59:
        /*0168*/ 	.byte	0x04, 0x12
        /*016a*/ 	.short	(.L_61 - .L_60)
	.align		4
.L_60:
        /*016c*/ 	.word	index@(_Z12matmulKernelPKfS0_Pfiii)
        /*0170*/ 	.word	0x00000000


	//----- nvinfo : EIATTR_MIN_STACK_SIZE
	.align		4
.L_61:
        /*0174*/ 	.byte	0x04, 0x12
        /*0176*/ 	.short	(.L_63 - .L_62)
	.align		4
.L_62:
        /*0178*/ 	.word	index@(_Z18transposevecKernelPKfPfii)
        /*017c*/ 	.word	0x00000000
.L_63:


//--------------------- .nv.compat                --------------------------
	.section	.nv.compat,"",@"SHT_CUDA_COMPAT_INFO"
	.align	4
        /*0000*/ 	.byte	0x02, 0x09, 0x00, 0x00, 0x02, 0x02, 0x01, 0x00, 0x02, 0x05, 0x05, 0x00, 0x03, 0x07, 0x01, 0x01
        /*0010*/ 	.byte	0x02, 0x03, 0x00, 0x00, 0x02, 0x06, 0x01, 0x00, 0x04, 0x0b, 0x08, 0x00, 0x01, 0x00, 0x00, 0x00
        /*0020*/ 	.byte	0x00, 0x00, 0x00, 0x00


//--------------------- .nv.info._Z15layerNormKernelPKfPfiif --------------------------
	.section	.nv.info._Z15layerNormKernelPKfPfiif,"",@"SHT_CUDA_INFO"
	.sectionflags	@""
	.align	4


	//----- nvinfo : EIATTR_CUDA_API_VERSION
	.align		4
        /*0000*/ 	.byte	0x04, 0x37
        /*0002*/ 	.short	(.L_65 - .L_64)
.L_64:
        /*0004*/ 	.word	0x00000082


	//----- nvinfo : EIATTR_KPARAM_INFO
	.align		4
.L_65:
        /*0008*/ 	.byte	0x04, 0x17
        /*000a*/ 	.short	(.L_67 - .L_66)
.L_66:
        /*000c*/ 	.word	0x00000000
        /*0010*/ 	.short	0x0004
        /*0012*/ 	.short	0x0018
        /*0014*/ 	.byte	0x00, 0xf0, 0x11, 0x00


	//----- nvinfo : EIATTR_KPARAM_INFO
	.align		4
.L_67:
        /*0018*/ 	.byte	0x04, 0x17
        /*001a*/ 	.short	(.L_69 - .L_68)
.L_68:
        /*001c*/ 	.word	0x00000000
        /*0020*/ 	.short	0x0003
        /*0022*/ 	.short	0x0014
        /*0024*/ 	.byte	0x00, 0xf0, 0x11, 0x00


	//----- nvinfo : EIATTR_KPARAM_INFO
	.align		4
.L_69:
        /*0028*/ 	.byte	0x04, 0x17
        /*002a*/ 	.short	(.L_71 - .L_70)
.L_70:
        /*002c*/ 	.word	0x00000000
        /*0030*/ 	.short	0x0002
        /*0032*/ 	.short	0x0010
        /*0034*/ 	.byte	0x00, 0xf0, 0x11, 0x00


	//----- nvinfo : EIATTR_KPARAM_INFO
	.align		4
.L_71:
        /*0038*/ 	.byte	0x04, 0x17
        /*003a*/ 	.short	(.L_73 - .L_72)
.L_72:
        /*003c*/ 	.word	0x00000000
        /*0040*/ 	.short	0x0001
        /*0042*/ 	.short	0x0008
        /*0044*/ 	.byte	0x00, 0xf5, 0x21, 0x00


	//----- nvinfo : EIATTR_KPARAM_INFO
	.align		4
.L_73:
        /*0048*/ 	.byte	0x04, 0x17
        /*004a*/ 	.short	(.L_75 - .L_74)
.L_74:
        /*004c*/ 	.word	0x00000000
        /*0050*/ 	.short	0x0000
        /*0052*/ 	.short	0x0000
        /*0054*/ 	.byte	0x00, 0xf5, 0x21, 0x00


	//----- nvinfo : EIATTR_SPARSE_MMA_MASK
	.align		4
.L_75:
        /*0058*/ 	.byte	0x03, 0x50
        /*005a*/ 	.short	0x0000


	//----- nvinfo : EIATTR_MAXREG_COUNT
	.align		4
        /*005c*/ 	.byte	0x03, 0x1b
        /*005e*/ 	.short	0x00ff


	//----- nvinfo : EIATTR_MERCURY_ISA_VERSION
	.align		4
        /*0060*/ 	.byte	0x03, 0x5f
        /*0062*/ 	.short	0x0101


	//----- nvinfo : EIATTR_VRC_CTA_INIT_COUNT
	.align		4
        /*0064*/ 	.byte	0x02, 0x4a
	.zero		1
	.zero		1


	//----- nvinfo : EIATTR_EXIT_INSTR_OFFSETS
	.align		4
        /*0068*/ 	.byte	0x04, 0x1c
        /*006a*/ 	.short	(.L_77 - .L_76)


	//   ....[0]....
.L_76:
        /*006c*/ 	.word	0x00000070


	//   ....[1]....
        /*0070*/ 	.word	0x000012f0


	//   ....[2]....
        /*0074*/ 	.word	0x00001cc0


	//   ....[3]....
        /*0078*/ 	.word	0x000021a0


	//   ....[4]....
        /*007c*/ 	.word	0x00002470


	//   ....[5]....
        /*0080*/ 	.word	0x000025e0


	//----- nvinfo : EIATTR_CRS_STACK_SIZE
	.align		4
.L_77:
        /*0084*/ 	.byte	0x04, 0x1e
        /*0086*/ 	.short	(.L_79 - .L_78)
.L_78:
        /*0088*/ 	.word	0x00000000


	//----- nvinfo : EIATTR_CBANK_PARAM_SIZE
	.align		4
.L_79:
        /*008c*/ 	.byte	0x03, 0x19
        /*008e*/ 	.short	0x001c


	//----- nvinfo : EIATTR_PARAM_CBANK
	.align		4
        /*0090*/ 	.byte	0x04, 0x0a
        /*0092*/ 	.short	(.L_81 - .L_80)
	.align		4
.L_80:
        /*0094*/ 	.word	index@(.nv.constant0._Z15layerNormKernelPKfPfiif)
        /*0098*/ 	.short	0x0380
        /*009a*/ 	.short	0x001c


	//----- nvinfo : EIATTR_SW_WAR
	.align		4
.L_81:
        /*009c*/ 	.byte	0x04, 0x36
        /*009e*/ 	.short	(.L_83 - .L_82)
.L_82:
        /*00a0*/ 	.word	0x00000008
.L_83:


//--------------------- .nv.info._Z10reluKernelPfi --------------------------
	.section	.nv.info._Z10reluKernelPfi,"",@"SHT_CUDA_INFO"
	.sectionflags	@""
	.align	4


	//----- nvinfo : EIATTR_CUDA_API_VERSION
	.align		4
        /*0000*/ 	.byte	0x04, 0x37
        /*0002*/ 	.short	(.L_85 - .L_84)
.L_84:
        /*0004*/ 	.word	0x00000082


	//----- nvinfo : EIATTR_KPARAM_INFO
	.align		4
.L_85:
        /*0008*/ 	.byte	0x04, 0x17
        /*000a*/ 	.short	(.L_87 - .L_86)
.L_86:
        /*000c*/ 	.word	0x00000000
        /*0010*/ 	.short	0x0001
        /*0012*/ 	.short	0x0008
        /*0014*/ 	.byte	0x00, 0xf0, 0x11, 0x00


	//----- nvinfo : EIATTR_KPARAM_INFO
	.align		4
.L_87:
        /*0018*/ 	.byte	0x04, 0x17
        /*001a*/ 	.short	(.L_89 - .L_88)
.L_88:
        /*001c*/ 	.word	0x00000000
        /*0020*/ 	.short	0x0000
        /*0022*/ 	.short	0x0000
        /*0024*/ 	.byte	0x00, 0xf5, 0x21, 0x00


	//----- nvinfo : EIATTR_SPARSE_MMA_MASK
	.align		4
.L_89:
        /*0028*/ 	.byte	0x03, 0x50
        /*002a*/ 	.short	0x0000


	//----- nvinfo : EIATTR_MAXREG_COUNT
	.align		4
        /*002c*/ 	.byte	0x03, 0x1b
        /*002e*/ 	.short	0x00ff


	//----- nvinfo : EIATTR_MERCURY_ISA_VERSION
	.align		4
        /*0030*/ 	.byte	0x03, 0x5f
        /*0032*/ 	.short	0x0101


	//----- nvinfo : EIATTR_VRC_CTA_INIT_COUNT
	.align		4
        /*0034*/ 	.byte	0x02, 0x4a
	.zero		1
	.zero		1


	//----- nvinfo : EIATTR_EXIT_INSTR_OFFSETS
	.align		4
        /*0038*/ 	.byte	0x04, 0x1c
        /*003a*/ 	.short	(.L_91 - .L_90)


	//   ....[0]....
.L_90:
        /*003c*/ 	.word	0x00000070


	//   ....[1]....
        /*0040*/ 	.word	0x000000d0


	//   ....[2]....
        /*0044*/ 	.word	0x000000f0


	//----- nvinfo : EIATTR_CBANK_PARAM_SIZE
	.align		4
.L_91:
        /*0048*/ 	.byte	0x03, 0x19
        /*004a*/ 	.short	0x000c


	//----- nvinfo : EIATTR_PARAM_CBANK
	.align		4
        /*004c*/ 	.byte	0x04, 0x0a
        /*004e*/ 	.short	(.L_93 - .L_92)
	.align		4
.L_92:
        /*0050*/ 	.word	index@(.nv.constant0._Z10reluKernelPfi)
        /*0054*/ 	.short	0x0380
        /*0056*/ 	.short	0x000c


	//----- nvinfo : EIATTR_SW_WAR
	.align		4
.L_93:
        /*0058*/ 	.byte	0x04, 0x36
        /*005a*/ 	.short	(.L_95 - .L_94)
.L_94:
        /*005c*/ 	.word	0x00000008
.L_95:


//--------------------- .nv.info._Z13addBiasKernelPKfS0_Pfii --------------------------
	.section	.nv.info._Z13addBiasKernelPKfS0_Pfii,"",@"SHT_CUDA_INFO"
	.sectionflags	@""
	.align	4


	//----- nvinfo : EIATTR_CUDA_API_VERSION
	.align		4
        /*0000*/ 	.byte	0x04, 0x37
        /*0002*/ 	.short	(.L_97 - .L_96)
.L_96:
        /*0004*/ 	.word	0x00000082


	//----- nvinfo : EIATTR_KPARAM_INFO
	.align		4
.L_97:
        /*0008*/ 	.byte	0x04, 0x17
        /*000a*/ 	.short	(.L_99 - .L_98)
.L_98:
        /*000c*/ 	.word	0x00000000
        /*0010*/ 	.short	0x0004
        /*0012*/ 	.short	0x001c
        /*0014*/ 	.byte	0x00, 0xf0, 0x11, 0x00


	//----- nvinfo : EIATTR_KPARAM_INFO
	.align		4
.L_99:
        /*0018*/ 	.byte	0x04, 0x17
        /*001a*/ 	.short	(.L_101 - .L_100)
.L_100:
        /*001c*/ 	.word	0x00000000
        /*0020*/ 	.short	0x0003
        /*0022*/ 	.short	0x0018
        /*0024*/ 	.byte	0x00, 0xf0, 0x11, 0x00


	//----- nvinfo : EIATTR_KPARAM_INFO
	.align		4
.L_101:
        /*0028*/ 	.byte	0x04, 0x17
        /*002a*/ 	.short	(.L_103 - .L_102)
.L_102:
        /*002c*/ 	.word	0x00000000
        /*0030*/ 	.short	0x0002
        /*0032*/ 	.short	0x0010
        /*0034*/ 	.byte	0x00, 0xf5, 0x21, 0x00


	//----- nvinfo : EIATTR_KPARAM_INFO
	.align		4
.L_103:
        /*0038*/ 	.byte	0x04, 0x17
        /*003a*/ 	.short	(.L_105 - .L_104)
.L_104:
        /*003c*/ 	.word	0x00000000
        /*0040*/ 	.short	0x0001
        /*0042*/ 	.short	0x0008
        /*0044*/ 	.byte	0x00, 0xf5, 0x21, 0x00


	//----- nvinfo : EIATTR_KPARAM_INFO
	.align		4
.L_105:
        /*0048*/ 	.byte	0x04, 0x17
        /*004a*/ 	.short	(.L_107 - .L_106)
.L_106:
        /*004c*/ 	.word	0x00000000
        /*0050*/ 	.short	0x0000
        /*0052*/ 	.short	0x0000
        /*0054*/ 	.byte	0x00, 0xf5, 0x21, 0x00


	//----- nvinfo : EIATTR_SPARSE_MMA_MASK
	.align		4
.L_107:
        /*0058*/ 	.byte	0x03, 0x50
        /*005a*/ 	.short	0x0000


	//----- nvinfo : EIATTR_MAXREG_COUNT
	.align		4
        /*005c*/ 	.byte	0x03, 0x1b
        /*005e*/ 	.short	0x00ff


	//----- nvinfo : EIATTR_MERCURY_ISA_VERSION
	.align		4
        /*0060*/ 	.byte	0x03, 0x5f
        /*0062*/ 	.short	0x0101


	//----- nvinfo : EIATTR_VRC_CTA_INIT_COUNT
	.align		4
        /*0064*/ 	.byte	0x02, 0x4a
	.zero		1
	.zero		1


	//----- nvinfo : EIATTR_EXIT_INSTR_OFFSETS
	.align		4
        /*0068*/ 	.byte	0x04, 0x1c
        /*006a*/ 	.short	(.L_109 - .L_108)


	//   ....[0]....
.L_108:
        /*006c*/ 	.word	0x00000080


	//   ....[1]....
        /*0070*/ 	.word	0x000002a0


	//----- nvinfo : EIATTR_CBANK_PARAM_SIZE
	.align		4
.L_109:
        /*0074*/ 	.byte	0x03, 0x19
        /*0076*/ 	.short	0x0020


	//----- nvinfo : EIATTR_PARAM_CBANK
	.align		4
        /*0078*/ 	.byte	0x04, 0x0a
        /*007a*/ 	.short	(.L_111 - .L_110)
	.align		4
.L_110:
        /*007c*/ 	.word	index@(.nv.constant0._Z13addBiasKernelPKfS0_Pfii)
        /*0080*/ 	.short	0x0380
        /*0082*/ 	.short	0x0020


	//----- nvinfo : EIATTR_SW_WAR
	.align		4
.L_111:
        /*0084*/ 	.byte	0x04, 0x36
        /*0086*/ 	.short	(.L_113 - .L_112)
.L_112:
        /*0088*/ 	.word	0x00000008
.L_113:


//--------------------- .nv.info._Z15addMatrixKernelPKfS0_Pfii --------------------------
	.section	.nv.info._Z15addMatrixKernelPKfS0_Pfii,"",@"SHT_CUDA_INFO"
	.sectionflags	@""
	.align	4


	//----- nvinfo : EIATTR_CUDA_API_VERSION
	.align		4
        /*0000*/ 	.byte	0x04, 0x37
        /*0002*/ 	.short	(.L_115 - .L_114)
.L_114:
        /*0004*/ 	.word	0x00000082


	//----- nvinfo : EIATTR_KPARAM_INFO
	.align		4
.L_115:
        /*0008*/ 	.byte	0x04, 0x17
        /*000a*/ 	.short	(.L_117 - .L_116)
.L_116:
        /*000c*/ 	.word	0x00000000
        /*0010*/ 	.short	0x0004
        /*0012*/ 	.short	0x001c
        /*0014*/ 	.byte	0x00, 0xf0, 0x11, 0x00


	//----- nvinfo : EIATTR_KPARAM_INFO
	.align		4
.L_117:
        /*0018*/ 	.byte	0x04, 0x17
        /*001a*/ 	.short	(.L_119 - .L_118)
.L_118:
        /*001c*/ 	.word	0x00000000
        /*0020*/ 	.short	0x0003
        /*0022*/ 	.short	0x0018
        /*0024*/ 	.byte	0x00, 0xf0, 0x11, 0x00


	//----- nvinfo : EIATTR_KPARAM_INFO
	.align		4
.L_119:
        /*0028*/ 	.byte	0x04, 0x17
        /*002a*/ 	.short	(.L_121 - .L_120)
.L_120:
        /*002c*/ 	.word	0x00000000
        /*0030*/ 	.short	0x0002
        /*0032*/ 	.short	0x0010
        /*0034*/ 	.byte	0x00, 0xf5, 0x21, 0x00


	//----- nvinfo : EIATTR_KPARAM_INFO
	.align		4
.L_121:
        /*0038*/ 	.byte	0x04, 0x17
        /*003a*/ 	.short	(.L_123 - .L_122)
.L_122:
        /*003c*/ 	.word	0x00000000
        /*0040*/ 	.short	0x0001
        /*0042*/ 	.short	0x0008
        /*0044*/ 	.byte	0x00, 0xf5, 0x21, 0x00


	//----- nvinfo : EIATTR_KPARAM_INFO
	.align		4
.L_123:
        /*0048*/ 	.byte	0x04, 0x17
        /*004a*/ 	.short	(.L_125 - .L_124)
.L_124:
        /*004c*/ 	.word	0x00000000
        /*0050*/ 	.short	0x0000
        /*0052*/ 	.short	0x0000
        /*0054*/ 	.byte	0x00, 0xf5, 0x21, 0x00


	//----- nvinfo : EIATTR_SPARSE_MMA_MASK
	.align		4
.L_125:
        /*0058*/ 	.byte	0x03, 0x50
        /*005a*/ 	.short	0x0000


	//----- nvinfo : EIATTR_MAXREG_COUNT
	.align		4
        /*005c*/ 	.byte	0x03, 0x1b
        /*005e*/ 	.short	0x00ff


	//----- nvinfo : EIATTR_MERCURY_ISA_VERSION
	.align		4
        /*0060*/ 	.byte	0x03, 0x5f
        /*0062*/ 	.short	0x0101


	//----- nvinfo : EIATTR_VRC_CTA_INIT_COUNT
	.align		4
        /*0064*/ 	.byte	0x02, 0x4a
	.zero		1
	.zero		1


	//----- nvinfo : EIATTR_EXIT_INSTR_OFFSETS
	.align		4
        /*0068*/ 	.byte	0x04, 0x1c
        /*006a*/ 	.short	(.L_127 - .L_126)


	//   ....[0]....
.L_126:
        /*006c*/ 	.word	0x00000080


	//   ....[1]....
        /*0070*/ 	.word	0x00000140


	//----- nvinfo : EIATTR_CBANK_PARAM_SIZE
	.align		4
.L_127:
        /*0074*/ 	.byte	0x03, 0x19
        /*0076*/ 	.short	0x0020


	//----- nvinfo : EIATTR_PARAM_CBANK
	.align		4
        /*0078*/ 	.byte	0x04, 0x0a
        /*007a*/ 	.short	(.L_129 - .L_128)
	.align		4
.L_128:
        /*007c*/ 	.word	index@(.nv.constant0._Z15addMatrixKernelPKfS0_Pfii)
        /*0080*/ 	.short	0x0380
        /*0082*/ 	.short	0x0020


	//----- nvinfo : EIATTR_SW_WAR
	.align		4
.L_129:
        /*0084*/ 	.byte	0x04, 0x36
        /*0086*/ 	.short	(.L_131 - .L_130)
.L_130:
        /*0088*/ 	.word	0x00000008
.L_131:


//--------------------- .nv.info._Z12concatKernelPKfS0_Pfii --------------------------
	.section	.nv.info._Z12concatKernelPKfS0_Pfii,"",@"SHT_CUDA_INFO"
	.sectionflags	@""
	.align	4


	//----- nvinfo : EIATTR_CUDA_API_VERSION
	.align		4
        /*0000*/ 	.byte	0x04, 0x37
        /*0002*/ 	.short	(.L_133 - .L_132)
.L_132:
        /*0004*/ 	.word	0x00000082


	//----- nvinfo : EIATTR_KPARAM_INFO
	.align		4
.L_133:
        /*0008*/ 	.byte	0x04, 0x17
        /*000a*/ 	.short	(.L_135 - .L_134)
.L_134:
        /*000c*/ 	.word	0x00000000
        /*0010*/ 	.short	0x0004
        /*0012*/ 	.short	0x001c
        /*0014*/ 	.byte	0x00, 0xf0, 0x11, 0x00


	//----- nvinfo : EIATTR_KPARAM_INFO
	.align		4
.L_135:
        /*0018*/ 	.byte	0x04, 0x17
        /*001a*/ 	.short	(.L_137 - .L_136)
.L_136:
        /*001c*/ 	.word	0x00000000
        /*0020*/ 	.short	0x0003
        /*0022*/ 	.short	0x0018
        /*0024*/ 	.byte	0x00, 0xf0, 0x11, 0x00


	//----- nvinfo : EIATTR_KPARAM_INFO
	.align		4
.L_137:
        /*0028*/ 	.byte	0x04, 0x17
        /*002a*/ 	.short	(.L_139 - .L_138)
.L_138:
        /*002c*/ 	.word	0x00000000
        /*0030*/ 	.short	0x0002
        /*0032*/ 	.short	0x0010
        /*0034*/ 	.byte	0x00, 0xf5, 0x21, 0x00


	//----- nvinfo : EIATTR_KPARAM_INFO
	.align		4
.L_139:
        /*0038*/ 	.byte	0x04, 0x17
        /*003a*/ 	.short	(.L_141 - .L_140)
.L_140:
        /*003c*/ 	.word	0x00000000
        /*0040*/ 	.short	0x0001
        /*0042*/ 	.short	0x0008
        /*0044*/ 	.byte	0x00, 0xf5, 0x21, 0x00


	//----- nvinfo : EIATTR_KPARAM_INFO
	.align		4
.L_141:
        /*0048*/ 	.byte	0x04, 0x17
        /*004a*/ 	.short	(.L_143 - .L_142)
.L_142:
        /*004c*/ 	.word	0x00000000
        /*0050*/ 	.short	0x0000
        /*0052*/ 	.short	0x0000
        /*0054*/ 	.byte	0x00, 0xf5, 0x21, 0x00


	//----- nvinfo : EIATTR_SPARSE_MMA_MASK
	.align		4
.L_143:
        /*0058*/ 	.byte	0x03, 0x50
        /*005a*/ 	.short	0x0000


	//----- nvinfo : EIATTR_MAXREG_COUNT
	.align		4
        /*005c*/ 	.byte	0x03, 0x1b
        /*005e*/ 	.short	0x00ff


	//----- nvinfo : EIATTR_MERCURY_ISA_VERSION
	.align		4
        /*0060*/ 	.byte	0x03, 0x5f
        /*0062*/ 	.short	0x0101


	//----- nvinfo : EIATTR_VRC_CTA_INIT_COUNT
	.align		4
        /*0064*/ 	.byte	0x02, 0x4a
	.zero		1
	.zero		1


	//----- nvinfo : EIATTR_EXIT_INSTR_OFFSETS
	.align		4
        /*0068*/ 	.byte	0x04, 0x1c
        /*006a*/ 	.short	(.L_145 - .L_144)


	//   ....[0]....
.L_144:
        /*006c*/ 	.word	0x000000c0


	//   ....[1]....
        /*0070*/ 	.word	0x000001b0


	//----- nvinfo : EIATTR_CBANK_PARAM_SIZE
	.align		4
.L_145:
        /*0074*/ 	.byte	0x03, 0x19
        /*0076*/ 	.short	0x0020


	//----- nvinfo : EIATTR_PARAM_CBANK
	.align		4
        /*0078*/ 	.byte	0x04, 0x0a
        /*007a*/ 	.short	(.L_147 - .L_146)
	.align		4
.L_146:
        /*007c*/ 	.word	index@(.nv.constant0._Z12concatKernelPKfS0_Pfii)
        /*0080*/ 	.short	0x0380
        /*0082*/ 	.short	0x0020


	//----- nvinfo : EIATTR_SW_WAR
	.align		4
.L_147:
        /*0084*/ 	.byte	0x04, 0x36
        /*0086*/ 	.short	(.L_149 - .L_148)
.L_148:
        /*0088*/ 	.word	0x00000008
.L_149:


//--------------------- .nv.info._Z13softmaxKernelPKfPfii --------------------------
	.section	.nv.info._Z13softmaxKernelPKfPfii,"",@"SHT_CUDA_INFO"
	.sectionflags	@""
	.align	4


	//----- nvinfo : EIATTR_CUDA_API_VERSION
	.align		4
        /*0000*/ 	.byte	0x04, 0x37
        /*0002*/ 	.short	(.L_151 - .L_150)
.L_150:
        /*0004*/ 	.word	0x00000082


	//----- nvinfo : EIATTR_KPARAM_INFO
	.align		4
.L_151:
        /*0008*/ 	.byte	0x04, 0x17
        /*000a*/ 	.short	(.L_153 - .L_152)
.L_152:
        /*000c*/ 	.word	0x00000000
        /*0010*/ 	.short	0x0003
        /*0012*/ 	.short	0x0014
        /*0014*/ 	.byte	0x00, 0xf0, 0x11, 0x00


	//----- nvinfo : EIATTR_KPARAM_INFO
	.align		4
.L_153:
        /*0018*/ 	.byte	0x04, 0x17
        /*001a*/ 	.short	(.L_155 - .L_154)
.L_154:
        /*001c*/ 	.word	0x00000000
        /*0020*/ 	.short	0x0002
        /*0022*/ 	.short	0x0010
        /*0024*/ 	.byte	0x00, 0xf0, 0x11, 0x00


	//----- nvinfo : EIATTR_KPARAM_INFO
	.align		4
.L_155:
        /*0028*/ 	.byte	0x04, 0x17
        /*002a*/ 	.short	(.L_157 - .L_156)
.L_156:
        /*002c*/ 	.word	0x00000000
        /*0030*/ 	.short	0x0001
        /*0032*/ 	.short	0x0008
        /*0034*/ 	.byte	0x00, 0xf5, 0x21, 0x00


	//----- nvinfo : EIATTR_KPARAM_INFO
	.align		4
.L_157:
        /*0038*/ 	.byte	0x04, 0x17
        /*003a*/ 	.short	(.L_159 - .L_158)
.L_158:
        /*003c*/ 	.word	0x00000000
        /*0040*/ 	.short	0x0000
        /*0042*/ 	.short	0x0000
        /*0044*/ 	.byte	0x00, 0xf5, 0x21, 0x00


	//----- nvinfo : EIATTR_SPARSE_MMA_MASK
	.align		4
.L_159:
        /*0048*/ 	.byte	0x03, 0x50
        /*004a*/ 	.short	0x0000


	//----- nvinfo : EIATTR_MAXREG_COUNT
	.align		4
        /*004c*/ 	.byte	0x03, 0x1b
        /*004e*/ 	.short	0x00ff


	//----- nvinfo : EIATTR_MERCURY_ISA_VERSION
	.align		4
        /*0050*/ 	.byte	0x03, 0x5f
        /*0052*/ 	.short	0x0101


	//----- nvinfo : EIATTR_VRC_CTA_INIT_COUNT
	.align		4
        /*0054*/ 	.byte	0x02, 0x4a
	.zero		1
	.zero		1


	//----- nvinfo : EIATTR_EXIT_INSTR_OFFSETS
	.align		4
        /*0058*/ 	.byte	0x04, 0x1c
        /*005a*/ 	.short	(.L_161 - .L_160)


	//   ....[0]....
.L_160:
        /*005c*/ 	.word	0x00000050


	//   ....[1]....
        /*0060*/ 	.word	0x000017c0


	//   ....[2]....
        /*0064*/ 	.word	0x000025e0


	//   ....[3]....
        /*0068*/ 	.word	0x00002dd0


	//   ....[4]....
        /*006c*/ 	.word	0x00003240


	//   ....[5]....
        /*0070*/ 	.word	0x00003400


	//----- nvinfo : EIATTR_CRS_STACK_SIZE
	.align		4
.L_161:
        /*0074*/ 	.byte	0x04, 0x1e
        /*0076*/ 	.short	(.L_163 - .L_162)
.L_162:
        /*0078*/ 	.word	0x00000000


	//----- nvinfo : EIATTR_CBANK_PARAM_SIZE
	.align		4
.L_163:
        /*007c*/ 	.byte	0x03, 0x19
        /*007e*/ 	.short	0x0018


	//----- nvinfo : EIATTR_PARAM_CBANK
	.align		4
        /*0080*/ 	.byte	0x04, 0x0a
        /*0082*/ 	.short	(.L_165 - .L_164)
	.align		4
.L_164:
        /*0084*/ 	.word	index@(.nv.constant0._Z13softmaxKernelPKfPfii)
        /*0088*/ 	.short	0x0380
        /*008a*/ 	.short	0x0018


	//----- nvinfo : EIATTR_SW_WAR
	.align		4
.L_165:
        /*008c*/ 	.byte	0x04, 0x36
        /*008e*/ 	.short	(.L_167 - .L_166)
.L_166:
        /*0090*/ 	.word	0x00000008
.L_167:


//--------------------- .nv.info._Z17scalematrixKernelPfPKfii --------------------------
	.section	.nv.info._Z17scalematrixKernelPfPKfii,"",@"SHT_CUDA_INFO"
	.sectionflags	@""
	.align	4


	//----- nvinfo : EIATTR_CUDA_API_VERSION
	.align		4
        /*0000*/ 	.byte	0x04, 0x37
        /*0002*/ 	.short	(.L_169 - .L_168)
.L_168:
        /*0004*/ 	.word	0x00000082


	//----- nvinfo : EIATTR_KPARAM_INFO
	.align		4
.L_169:
        /*0008*/ 	.byte	0x04, 0x17
        /*000a*/ 	.short	(.L_171 - .L_170)
.L_170:
        /*000c*/ 	.word	0x00000000
        /*0010*/ 	.short	0x0003
        /*0012*/ 	.short	0x0014
        /*0014*/ 	.byte	0x00, 0xf0, 0x11, 0x00


	//----- nvinfo : EIATTR_KPARAM_INFO
	.align		4
.L_171:
        /*0018*/ 	.byte	0x04, 0x17
        /*001a*/ 	.short	(.L_173 - .L_172)
.L_172:
        /*001c*/ 	.word	0x00000000
        /*0020*/ 	.short	0x0002
        /*0022*/ 	.short	0x0010
        /*0024*/ 	.byte	0x00, 0xf0, 0x11, 0x00


	//----- nvinfo : EIATTR_KPARAM_INFO
	.align		4
.L_173:
        /*0028*/ 	.byte	0x04, 0x17
        /*002a*/ 	.short	(.L_175 - .L_174)
.L_174:
        /*002c*/ 	.word	0x00000000
        /*0030*/ 	.short	0x0001
        /*0032*/ 	.short	0x0008
        /*0034*/ 	.byte	0x00, 0xf5, 0x21, 0x00


	//----- nvinfo : EIATTR_KPARAM_INFO
	.align		4
.L_175:
        /*0038*/ 	.byte	0x04, 0x17
        /*003a*/ 	.short	(.L_177 - .L_176)
.L_176:
        /*003c*/ 	.word	0x00000000
        /*0040*/ 	.short	0x0000
        /*0042*/ 	.short	0x0000
        /*0044*/ 	.byte	0x00, 0xf5, 0x21, 0x00


	//----- nvinfo : EIATTR_SPARSE_MMA_MASK
	.align		4
.L_177:
        /*0048*/ 	.byte	0x03, 0x50
        /*004a*/ 	.short	0x0000


	//----- nvinfo : EIATTR_MAXREG_COUNT
	.align		4
        /*004c*/ 	.byte	0x03, 0x1b
        /*004e*/ 	.short	0x00ff


	//----- nvinfo : EIATTR_MERCURY_ISA_VERSION
	.align		4
        /*0050*/ 	.byte	0x03, 0x5f
        /*0052*/ 	.short	0x0101


	//----- nvinfo : EIATTR_VRC_CTA_INIT_COUNT
	.align		4
        /*0054*/ 	.byte	0x02, 0x4a
	.zero		1
	.zero		1


	//----- nvinfo : EIATTR_EXIT_INSTR_OFFSETS
	.align		4
        /*0058*/ 	.byte	0x04, 0x1c
        /*005a*/ 	.short	(.L_179 - .L_178)


	//   ....[0]....
.L_178:
        /*005c*/ 	.word	0x00000080


	//   ....[1]....
        /*0060*/ 	.word	0x00000290


	//----- nvinfo : EIATTR_CRS_STACK_SIZE
	.align		4
.L_179:
        /*0064*/ 	.byte	0x04, 0x1e
        /*0066*/ 	.short	(.L_181 - .L_180)
.L_180:
        /*0068*/ 	.word	0x00000000


	//----- nvinfo : EIATTR_CBANK_PARAM_SIZE
	.align		4
.L_181:
        /*006c*/ 	.byte	0x03, 0x19
        /*006e*/ 	.short	0x0018


	//----- nvinfo : EIATTR_PARAM_CBANK
	.align		4
        /*0070*/ 	.byte	0x04, 0x0a
        /*0072*/ 	.short	(.L_183 - .L_182)
	.align		4
.L_182:
        /*0074*/ 	.word	index@(.nv.constant0._Z17scalematrixKernelPfPKfii)
        /*0078*/ 	.short	0x0380
        /*007a*/ 	.short	0x0018


	//----- nvinfo : EIATTR_SW_WAR
	.align		4
.L_183:
        /*007c*/ 	.byte	0x04, 0x36
        /*007e*/ 	.short	(.L_185 - .L_184)
.L_184:
        /*0080*/ 	.word	0x00000008
.L_185:


//--------------------- .nv.info._Z12matmulKernelPKfS0_Pfiii --------------------------
	.section	.nv.info._Z12matmulKernelPKfS0_Pfiii,"",@"SHT_CUDA_INFO"
	.sectionflags	@""
	.align	4


	//----- nvinfo : EIATTR_CUDA_API_VERSION
	.align		4
        /*0000*/ 	.byte	0x04, 0x37
        /*0002*/ 	.short	(.L_187 - .L_186)
.L_186:
        /*0004*/ 	.word	0x00000082


	//----- nvinfo : EIATTR_KPARAM_INFO
	.align		4
.L_187:
        /*0008*/ 	.byte	0x04, 0x17
        /*000a*/ 	.short	(.L_189 - .L_188)
.L_188:
        /*000c*/ 	.word	0x00000000
        /*0010*/ 	.short	0x0005
        /*0012*/ 	.short	0x0020
        /*0014*/ 	.byte	0x00, 0xf0, 0x11, 0x00


	//----- nvinfo : EIATTR_KPARAM_INFO
	.align		4
.L_189:
        /*0018*/ 	.byte	0x04, 0x17
        /*001a*/ 	.short	(.L_191 - .L_190)
.L_190:
        /*001c*/ 	.word	0x00000000
        /*0020*/ 	.short	0x0004
        /*0022*/ 	.short	0x001c
        /*0024*/ 	.byte	0x00, 0xf0, 0x11, 0x00


	//----- nvinfo : EIATTR_KPARAM_INFO
	.align		4
.L_191:
        /*0028*/ 	.byte	0x04, 0x17
        /*002a*/ 	.short	(.L_193 - .L_192)
.L_192:
        /*002c*/ 	.word	0x00000000
        /*0030*/ 	.short	0x0003
        /*0032*/ 	.short	0x0018
        /*0034*/ 	.byte	0x00, 0xf0, 0x11, 0x00


	//----- nvinfo : EIATTR_KPARAM_INFO
	.align		4
.L_193:
        /*0038*/ 	.byte	0x04, 0x17
        /*003a*/ 	.short	(.L_195 - .L_194)
.L_194:
        /*003c*/ 	.word	0x00000000
        /*0040*/ 	.short	0x0002
        /*0042*/ 	.short	0x0010
        /*0044*/ 	.byte	0x00, 0xf5, 0x21, 0x00


	//----- nvinfo : EIATTR_KPARAM_INFO
	.align		4
.L_195:
        /*0048*/ 	.byte	0x04, 0x17
        /*004a*/ 	.short	(.L_197 - .L_196)
.L_196:
        /*004c*/ 	.word	0x00000000
        /*0050*/ 	.short	0x0001
        /*0052*/ 	.short	0x0008
        /*0054*/ 	.byte	0x00, 0xf5, 0x21, 0x00


	//----- nvinfo : EIATTR_KPARAM_INFO
	.align		4
.L_197:
        /*0058*/ 	.byte	0x04, 0x17
        /*005a*/ 	.short	(.L_199 - .L_198)
.L_198:
        /*005c*/ 	.word	0x00000000
        /*0060*/ 	.short	0x0000
        /*0062*/ 	.short	0x0000
        /*0064*/ 	.byte	0x00, 0xf5, 0x21, 0x00


	//----- nvinfo : EIATTR_SPARSE_MMA_MASK
	.align		4
.L_199:
        /*0068*/ 	.byte	0x03, 0x50
        /*006a*/ 	.short	0x0000


	//----- nvinfo : EIATTR_MAXREG_COUNT
	.align		4
        /*006c*/ 	.byte	0x03, 0x1b
        /*006e*/ 	.short	0x00ff


	//----- nvinfo : EIATTR_MERCURY_ISA_VERSION
	.align		4
        /*0070*/ 	.byte	0x03, 0x5f
        /*0072*/ 	.short	0x0101


	//----- nvinfo : EIATTR_VRC_CTA_INIT_COUNT
	.align		4
        /*0074*/ 	.byte	0x02, 0x4a
	.zero		1
	.zero		1


	//----- nvinfo : EIATTR_EXIT_INSTR_OFFSETS
	.align		4
        /*0078*/ 	.byte	0x04, 0x1c
        /*007a*/ 	.short	(.L_201 - .L_200)


	//   ....[0]....
.L_200:
        /*007c*/ 	.word	0x000000d0


	//   ....[1]....
        /*0080*/ 	.word	0x000008f0


	//----- nvinfo : EIATTR_CBANK_PARAM_SIZE
	.align		4
.L_201:
        /*0084*/ 	.byte	0x03, 0x19
        /*0086*/ 	.short	0x0024


	//----- nvinfo : EIATTR_PARAM_CBANK
	.align		4
        /*0088*/ 	.byte	0x04, 0x0a
        /*008a*/ 	.short	(.L_203 - .L_202)
	.align		4
.L_202:
        /*008c*/ 	.word	index@(.nv.constant0._Z12matmulKernelPKfS0_Pfiii)
        /*0090*/ 	.short	0x0380
        /*0092*/ 	.short	0x0024


	//----- nvinfo : EIATTR_SW_WAR
	.align		4
.L_203:
        /*0094*/ 	.byte	0x04, 0x36
        /*0096*/ 	.short	(.L_205 - .L_204)
.L_204:
        /*0098*/ 	.word	0x00000008
.L_205:


//--------------------- .nv.info._Z18transposevecKernelPKfPfii --------------------------
	.section	.nv.info._Z18transposevecKernelPKfPfii,"",@"SHT_CUDA_INFO"
	.sectionflags	@""
	.align	4


	//----- nvinfo : EIATTR_CUDA_API_VERSION
	.align		4
        /*0000*/ 	.byte	0x04, 0x37
        /*0002*/ 	.short	(.L_207 - .L_206)
.L_206:
        /*0004*/ 	.word	0x00000082


	//----- nvinfo : EIATTR_KPARAM_INFO
	.align		4
.L_207:
        /*0008*/ 	.byte	0x04, 0x17
        /*000a*/ 	.short	(.L_209 - .L_208)
.L_208:
        /*000c*/ 	.word	0x00000000
        /*0010*/ 	.short	0x0003
        /*0012*/ 	.short	0x0014
        /*0014*/ 	.byte	0x00, 0xf0, 0x11, 0x00


	//----- nvinfo : EIATTR_KPARAM_INFO
	.align		4
.L_209:
        /*0018*/ 	.byte	0x04, 0x17
        /*001a*/ 	.short	(.L_211 - .L_210)
.L_210:
        /*001c*/ 	.word	0x00000000
        /*0020*/ 	.short	0x0002
        /*0022*/ 	.short	0x0010
        /*0024*/ 	.byte	0x00, 0xf0, 0x11, 0x00


	//----- nvinfo : EIATTR_KPARAM_INFO
	.align		4
.L_211:
        /*0028*/ 	.byte	0x04, 0x17
        /*002a*/ 	.short	(.L_213 - .L_212)
.L_212:
        /*002c*/ 	.word	0x00000000
        /*0030*/ 	.short	0x0001
        /*0032*/ 	.short	0x0008
        /*0034*/ 	.byte	0x00, 0xf5, 0x21, 0x00


	//----- nvinfo : EIATTR_KPARAM_INFO
	.align		4
.L_213:
        /*0038*/ 	.byte	0x04, 0x17
        /*003a*/ 	.short	(.L_215 - .L_214)
.L_214:
        /*003c*/ 	.word	0x00000000
        /*0040*/ 	.short	0x0000
        /*0042*/ 	.short	0x0000
        /*0044*/ 	.byte	0x00, 0xf5, 0x21, 0x00


	//----- nvinfo : EIATTR_SPARSE_MMA_MASK
	.align		4
.L_215:
        /*0048*/ 	.byte	0x03, 0x50
        /*004a*/ 	.short	0x0000


	//----- nvinfo : EIATTR_MAXREG_COUNT
	.align		4
        /*004c*/ 	.byte	0x03, 0x1b
        /*004e*/ 	.short	0x00ff


	//----- nvinfo : EIATTR_MERCURY_ISA_VERSION
	.align		4
        /*0050*/ 	.byte	0x03, 0x5f
        /*0052*/ 	.short	0x0101


	//----- nvinfo : EIATTR_VRC_CTA_INIT_COUNT
	.align		4
        /*0054*/ 	.byte	0x02, 0x4a
	.zero		1
	.zero		1


	//----- nvinfo : EIATTR_EXIT_INSTR_OFFSETS
	.align		4
        /*0058*/ 	.byte	0x04, 0x1c
        /*005a*/ 	.short	(.L_217 - .L_216)


	//   ....[0]....
.L_216:
        /*005c*/ 	.word	0x000000c0


	//   ....[1]....
        /*0060*/ 	.word	0x00000160


	//----- nvinfo : EIATTR_CBANK_PARAM_SIZE
	.align		4
.L_217:
        /*0064*/ 	.byte	0x03, 0x19
        /*0066*/ 	.short	0x0018


	//----- nvinfo : EIATTR_PARAM_CBANK
	.align		4
        /*0068*/ 	.byte	0x04, 0x0a
        /*006a*/ 	.short	(.L_219 - .L_218)
	.align		4
.L_218:
        /*006c*/ 	.word	index@(.nv.constant0._Z18transposevecKernelPKfPfii)
        /*0070*/ 	.short	0x0380
        /*0072*/ 	.short	0x0018


	//----- nvinfo : EIATTR_SW_WAR
	.align		4
.L_219:
        /*0074*/ 	.byte	0x04, 0x36
        /*0076*/ 	.short	(.L_221 - .L_220)
.L_220:
        /*0078*/ 	.word	0x00000008
.L_221:


//--------------------- .nv.callgraph             --------------------------
	.section	.nv.callgraph,"",@"SHT_CUDA_CALLGRAPH"
	.align	4
	.sectionentsize	8
	.align		4
        /*0000*/ 	.word	0x00000000
	.align		4
        /*0004*/ 	.word	0xffffffff
	.align		4
        /*0008*/ 	.word	0x00000000
	.align		4
        /*000c*/ 	.word	0xfffffffe
	.align		4
        /*0010*/ 	.word	0x00000000
	.align		4
        /*0014*/ 	.word	0xfffffffd
	.align		4
        /*0018*/ 	.word	0x00000000
	.align		4
        /*001c*/ 	.word	0xfffffffc


//--------------------- .text._Z15layerNormKernelPKfPfiif --------------------------
	.section	.text._Z15layerNormKernelPKfPfiif,"ax",@progbits
	.align	128
        .global         _Z15layerNormKernelPKfPfiif
        .type           _Z15layerNormKernelPKfPfiif,@function
        .size           _Z15layerNormKernelPKfPfiif,(.L_x_148 - _Z15layerNormKernelPKfPfiif)
        .other          _Z15layerNormKernelPKfPfiif,@"STO_CUDA_ENTRY STV_DEFAULT"
_Z15layerNormKernelPKfPfiif:
.text._Z15layerNormKernelPKfPfiif:
[----:B------:R-:W-:Y:S01]  /*0000*/  LDC R1, c[0x0][0x37c] ;  /* 0x0000df00ff017b82 */ /* 0x000fe20000000800 */
[----:B------:R-:W0:Y:S07]  /*0010*/  S2R R3, SR_TID.X ;  /* 0x0000000000037919 */ /* 0x000e2e0000002100 */
[----:B------:R-:W0:Y:S01]  /*0020*/  S2UR UR4, SR_CTAID.X ;  /* 0x00000000000479c3 */ /* 0x000e220000002500 */
[----:B------:R-:W1:Y:S07]  /*0030*/  LDCU UR5, c[0x0][0x390] ;  /* 0x00007200ff0577ac */ /* 0x000e6e0008000800 */
[----:B------:R-:W0:Y:S02]  /*0040*/  LDC R8, c[0x0][0x360] ;  /* 0x0000d800ff087b82 */ /* 0x000e240000000800 */
[----:B0-----:R-:W-:-:S05]  /*0050*/  IMAD R8, R8, UR4, R3 ;  /* 0x0000000408087c24 */ /* 0x001fca000f8e0203 */
[----:B-1----:R-:W-:-:S13]  /*0060*/  ISETP.GE.AND P0, PT, R8, UR5, PT ;  /* 0x0000000508007c0c */ /* 0x002fda000bf06270 */
[----:B------:R-:W-:Y:S05]  /*0070*/  @P0 EXIT ;  /* 0x000000000000094d */ /* 0x000fea0003800000 */
[----:B------:R-:W0:Y:S01]  /*0080*/  LDCU UR10, c[0x0][0x394] ;  /* 0x00007280ff0a77ac */ /* 0x000e220008000800 */
[----:B------:R-:W-:Y:S01]  /*0090*/  HFMA2 R4, -RZ, RZ, 0, 0 ;  /* 0x00000000ff047431 */ /* 0x000fe200000001ff */
[----:B------:R-:W1:Y:S01]  /*00a0*/  LDCU.64 UR12, c[0x0][0x358] ;  /* 0x00006b00ff0c77ac */ /* 0x000e620008000a00 */
[----:B0-----:R-:W-:-:S09]  /*00b0*/  UISETP.GE.AND UP0, UPT, UR10, 0x1, UPT ;  /* 0x000000010a00788c */ /* 0x001fd2000bf06270 */
[----:B-1----:R-:W-:Y:S05]  /*00c0*/  BRA.U !UP0, `(.L_x_0) ;  /* 0x0000000508a87547 */ /* 0x002fea000b800000 */
[----:B------:R-:W-:Y:S02]  /*00d0*/  UISETP.GE.U32.AND UP2, UPT, UR10, 0x10, UPT ;  /* 0x000000100a00788c */ /* 0x000fe4000bf46070 */
[----:B------:R-:W-:Y:S01]  /*00e0*/  IMAD R0, R8, UR10, RZ ;  /* 0x0000000a08007c24 */ /* 0x000fe2000f8e02ff */
[----:B------:R-:W-:Y:S01]  /*00f0*/  ULOP3.LUT UR8, UR10, 0xf, URZ, 0xc0, !UPT ;  /* 0x0000000f0a087892 */ /* 0x000fe2000f8ec0ff */
[----:B------:R-:W-:Y:S01]  /*0100*/  MOV R4, RZ ;  /* 0x000000ff00047202 */ /* 0x000fe20000000f00 */
[----:B------:R-:W-:Y:S02]  /*0110*/  UMOV UR4, URZ ;  /* 0x000000ff00047c82 */ /* 0x000fe40008000000 */
[----:B------:R-:W-:Y:S02]  /*0120*/  UISETP.NE.AND UP1, UPT, UR8, URZ, UPT ;  /* 0x000000ff0800728c */ /* 0x000fe4000bf25270 */
[----:B------:R-:W-:Y:S09]  /*0130*/  BRA.U !UP2, `(.L_x_1) ;  /* 0x000000010ab87547 */ /* 0x000ff2000b800000 */
[----:B------:R-:W0:Y:S01]  /*0140*/  LDCU.64 UR6, c[0x0][0x380] ;  /* 0x00007000ff0677ac */ /* 0x000e220008000a00 */
[----:B------:R-:W-:Y:S02]  /*0150*/  MOV R4, RZ ;  /* 0x000000ff00047202 */ /* 0x000fe40000000f00 */
[----:B------:R-:W-:Y:S01]  /*0160*/  MOV R5, R0 ;  /* 0x0000000000057202 */ /* 0x000fe20000000f00 */
[----:B------:R-:W-:-:S04]  /*0170*/  ULOP3.LUT UR4, UR10, 0x7ffffff0, URZ, 0xc0, !UPT ;  /* 0x7ffffff00a047892 */ /* 0x000fc8000f8ec0ff */
[----:B------:R-:W-:Y:S02]  /*0180*/  UIADD3 UR9, UPT, UPT, -UR4, URZ, URZ ;  /* 0x000000ff04097290 */ /* 0x000fe4000fffe1ff */
[----:B0-----:R-:W-:-:S04]  /*0190*/  UIADD3 UR5, UP2, UPT, UR6, 0x20, URZ ;  /* 0x0000002006057890 */ /* 0x001fc8000ff5e0ff */
[----:B------:R-:W-:-:S12]  /*01a0*/  UIADD3.X UR6, UPT, UPT, URZ, UR7, URZ, UP2, !UPT ;  /* 0x00000007ff067290 */ /* 0x000fd800097fe4ff */
.L_x_2:
[----:B------:R-:W-:Y:S02]  /*01b0*/  MOV R2, UR5 ;  /* 0x0000000500027c02 */ /* 0x000fe40008000f00 */
[----:B------:R-:W-:-:S03]  /*01c0*/  MOV R3, UR6 ;  /* 0x0000000600037c02 */ /* 0x000fc60008000f00 */
[----:B------:R-:W-:-:S05]  /*01d0*/  IMAD.WIDE R2, R5, 0x4, R2 ;  /* 0x0000000405027825 */ /* 0x000fca00078e0202 */
[----:B------:R-:W2:Y:S04]  /*01e0*/  LDG.E R15, desc[UR12][R2.64+-0x20] ;  /* 0xffffe00c020f7981 */ /* 0x000ea8000c1e1900 */
[----:B------:R-:W3:Y:S04]  /*01f0*/  LDG.E R16, desc[UR12][R2.64+-0x1c] ;  /* 0xffffe40c02107981 */ /* 0x000ee8000c1e1900 */
[----:B------:R-:W4:Y:S04]  /*0200*/  LDG.E R18, desc[UR12][R2.64+-0x18] ;  /* 0xffffe80c02127981 */ /* 0x000f28000c1e1900 */
[----:B------:R-:W5:Y:S04]  /*0210*/  LDG.E R20, desc[UR12][R2.64+-0x14] ;  /* 0xffffec0c02147981 */ /* 0x000f68000c1e1900 */
        /* <DEDUP_REMOVED lines=11> */
[----:B------:R-:W5:Y:S01]  /*02d0*/  LDG.E R14, desc[UR12][R2.64+0x1c] ;  /* 0x00001c0c020e7981 */ /* 0x000f62000c1e1900 */
[----:B------:R-:W-:Y:S01]  /*02e0*/  UIADD3 UR9, UPT, UPT, UR9, 0x10, URZ ;  /* 0x0000001009097890 */ /* 0x000fe2000fffe0ff */
[----:B------:R-:W-:-:S03]  /*02f0*/  IADD3 R5, PT, PT, R5, 0x10, RZ ;  /* 0x0000001005057810 */ /* 0x000fc60007ffe0ff */
[----:B------:R-:W-:Y:S01]  /*0300*/  UISETP.NE.AND UP2, UPT, UR9, URZ, UPT ;  /* 0x000000ff0900728c */ /* 0x000fe2000bf45270 */
[----:B--2---:R-:W-:-:S04]  /*0310*/  FADD R15, R15, R4 ;  /* 0x000000040f0f7221 */ /* 0x004fc80000000000 */
[----:B---3--:R-:W-:-:S04]  /*0320*/  FADD R15, R15, R16 ;  /* 0x000000100f0f7221 */ /* 0x008fc80000000000 */
[----:B----4-:R-:W-:-:S04]  /*0330*/  FADD R15, R15, R18 ;  /* 0x000000120f0f7221 */ /* 0x010fc80000000000 */
[----:B-----5:R-:W-:-:S04]  /*0340*/  FADD R15, R15, R20 ;  /* 0x000000140f0f7221 */ /* 0x020fc80000000000 */
[----:B------:R-:W-:-:S04]  /*0350*/  FADD R15, R15, R22 ;  /* 0x000000160f0f7221 */ /* 0x000fc80000000000 */
        /* <DEDUP_REMOVED lines=10> */
[----:B------:R-:W-:Y:S01]  /*0400*/  FADD R4, R7, R14 ;  /* 0x0000000e07047221 */ /* 0x000fe20000000000 */
[----:B------:R-:W-:Y:S06]  /*0410*/  BRA.U UP2, `(.L_x_2) ;  /* 0xfffffffd02647547 */ /* 0x000fec000b83ffff */
.L_x_1:
[----:B------:R-:W-:Y:S05]  /*0420*/  BRA.U !UP1, `(.L_x_0) ;  /* 0x0000000109d07547 */ /* 0x000fea000b800000 */
[----:B------:R-:W-:Y:S02]  /*0430*/  UISETP.GE.U32.AND UP1, UPT, UR8, 0x8, UPT ;  /* 0x000000080800788c */ /* 0x000fe4000bf26070 */
[----:B------:R-:W-:-:S04]  /*0440*/  ULOP3.LUT UR6, UR10, 0x7, URZ, 0xc0, !UPT ;  /* 0x000000070a067892 */ /* 0x000fc8000f8ec0ff */
[----:B------:R-:W-:-:S03]  /*0450*/  UISETP.NE.AND UP2, UPT, UR6, URZ, UPT ;  /* 0x000000ff0600728c */ /* 0x000fc6000bf45270 */
[----:B------:R-:W-:Y:S08]  /*0460*/  BRA.U !UP1, `(.L_x_3) ;  /* 0x0000000109507547 */ /* 0x000ff0000b800000 */
[----:B------:R-:W0:Y:S01]  /*0470*/  LDC.64 R2, c[0x0][0x380] ;  /* 0x0000e000ff027b82 */ /* 0x000e220000000a00 */
[----:B------:R-:W-:-:S05]  /*0480*/  IADD3 R5, PT, PT, R0, UR4, RZ ;  /* 0x0000000400057c10 */ /* 0x000fca000fffe0ff */
[----:B0-----:R-:W-:-:S05]  /*0490*/  IMAD.WIDE R2, R5, 0x4, R2 ;  /* 0x0000000405027825 */ /* 0x001fca00078e0202 */
[----:B------:R-:W2:Y:S04]  /*04a0*/  LDG.E R5, desc[UR12][R2.64] ;  /* 0x0000000c02057981 */ /* 0x000ea8000c1e1900 */
[----:B------:R-:W3:Y:S04]  /*04b0*/  LDG.E R6, desc[UR12][R2.64+0x4] ;  /* 0x0000040c02067981 */ /* 0x000ee8000c1e1900 */
[----:B------:R-:W4:Y:S04]  /*04c0*/  LDG.E R10, desc[UR12][R2.64+0x8] ;  /* 0x0000080c020a7981 */ /* 0x000f28000c1e1900 */
[----:B------:R-:W5:Y:S04]  /*04d0*/  LDG.E R12, desc[UR12][R2.64+0xc] ;  /* 0x00000c0c020c7981 */ /* 0x000f68000c1e1900 */
[----:B------:R-:W5:Y:S04]  /*04e0*/  LDG.E R14, desc[UR12][R2.64+0x10] ;  /* 0x0000100c020e7981 */ /* 0x000f68000c1e1900 */
[----:B------:R-:W5:Y:S04]  /*04f0*/  LDG.E R16, desc[UR12][R2.64+0x14] ;  /* 0x0000140c02107981 */ /* 0x000f68000c1e1900 */
[----:B------:R-:W5:Y:S04]  /*0500*/  LDG.E R18, desc[UR12][R2.64+0x18] ;  /* 0x0000180c02127981 */ /* 0x000f68000c1e1900 */
[----:B------:R-:W5:Y:S01]  /*0510*/  LDG.E R20, desc[UR12][R2.64+0x1c] ;  /* 0x00001c0c02147981 */ /* 0x000f62000c1e1900 */
[----:B------:R-:W-:Y:S01]  /*0520*/  UIADD3 UR4, UPT, UPT, UR4, 0x8, URZ ;  /* 0x0000000804047890 */ /* 0x000fe2000fffe0ff */
[----:B--2---:R-:W-:-:S04]  /*0530*/  FADD R5, R4, R5 ;  /* 0x0000000504057221 */ /* 0x004fc80000000000 */
[----:B---3--:R-:W-:-:S04]  /*0540*/  FADD R5, R5, R6 ;  /* 0x0000000605057221 */ /* 0x008fc80000000000 */
[----:B----4-:R-:W-:-:S04]  /*0550*/  FADD R5, R5, R10 ;  /* 0x0000000a05057221 */ /* 0x010fc80000000000 */
[----:B-----5:R-:W-:-:S04]  /*0560*/  FADD R5, R5, R12 ;  /* 0x0000000c05057221 */ /* 0x020fc80000000000 */
[----:B------:R-:W-:-:S04]  /*0570*/  FADD R5, R5, R14 ;  /* 0x0000000e05057221 */ /* 0x000fc80000000000 */
[----:B------:R-:W-:-:S04]  /*0580*/  FADD R5, R5, R16 ;  /* 0x0000001005057221 */ /* 0x000fc80000000000 */
[----:B------:R-:W-:-:S04]  /*0590*/  FADD R5, R5, R18 ;  /* 0x0000001205057221 */ /* 0x000fc80000000000 */
[----:B------:R-:W-:-:S07]  /*05a0*/  FADD R4, R5, R20 ;  /* 0x0000001405047221 */ /* 0x000fce0000000000 */
.L_x_3:
        /* <DEDUP_REMOVED lines=11> */
[----:B------:R-:W5:Y:S01]  /*0660*/  LDG.E R12, desc[UR12][R2.64+0xc] ;  /* 0x00000c0c020c7981 */ /* 0x000f62000c1e1900 */
[----:B------:R-:W-:Y:S01]  /*0670*/  UIADD3 UR4, UPT, UPT, UR4, 0x4, URZ ;  /* 0x0000000404047890 */ /* 0x000fe2000fffe0ff */
[----:B--2---:R-:W-:-:S04]  /*0680*/  FADD R5, R4, R5 ;  /* 0x0000000504057221 */ /* 0x004fc80000000000 */
[----:B---3--:R-:W-:-:S04]  /*0690*/  FADD R5, R5, R6 ;  /* 0x0000000605057221 */ /* 0x008fc80000000000 */
[----:B----4-:R-:W-:-:S04]  /*06a0*/  FADD R5, R5, R10 ;  /* 0x0000000a05057221 */ /* 0x010fc80000000000 */
[----:B-----5:R-:W-:-:S07]  /*06b0*/  FADD R4, R5, R12 ;  /* 0x0000000c05047221 */ /* 0x020fce0000000000 */
.L_x_4:
[----:B------:R-:W-:Y:S05]  /*06c0*/  BRA.U !UP2, `(.L_x_0) ;  /* 0x000000010a287547 */ /* 0x000fea000b800000 */
[----:B------:R-:W0:Y:S01]  /*06d0*/  LDC.64 R6, c[0x0][0x380] ;  /* 0x0000e000ff067b82 */ /* 0x000e220000000a00 */
[----:B------:R-:W-:Y:S01]  /*06e0*/  IADD3 R5, PT, PT, R0, UR4, RZ ;  /* 0x0000000400057c10 */ /* 0x000fe2000fffe0ff */
[----:B------:R-:W-:-:S12]  /*06f0*/  UIADD3 UR5, UPT, UPT, -UR5, URZ, URZ ;  /* 0x000000ff05057290 */ /* 0x000fd8000fffe1ff */
.L_x_5:
[----:B0-----:R-:W-:-:S06]  /*0700*/  IMAD.WIDE R2, R5, 0x4, R6 ;  /* 0x0000000405027825 */ /* 0x001fcc00078e0206 */
[----:B------:R-:W2:Y:S01]  /*0710*/  LDG.E R3, desc[UR12][R2.64] ;  /* 0x0000000c02037981 */ /* 0x000ea2000c1e1900 */
[----:B------:R-:W-:Y:S01]  /*0720*/  UIADD3 UR5, UPT, UPT, UR5, 0x1, URZ ;  /* 0x0000000105057890 */ /* 0x000fe2000fffe0ff */
[----:B------:R-:W-:-:S03]  /*0730*/  IADD3 R5, PT, PT, R5, 0x1, RZ ;  /* 0x0000000105057810 */ /* 0x000fc60007ffe0ff */
[----:B------:R-:W-:Y:S01]  /*0740*/  UISETP.NE.AND UP1, UPT, UR5, URZ, UPT ;  /* 0x000000ff0500728c */ /* 0x000fe2000bf25270 */
[----:B--2---:R-:W-:-:S08]  /*0750*/  FADD R4, R3, R4 ;  /* 0x0000000403047221 */ /* 0x004fd00000000000 */
[----:B------:R-:W-:Y:S05]  /*0760*/  BRA.U UP1, `(.L_x_5) ;  /* 0xfffffffd01e47547 */ /* 0x000fea000b83ffff */
.L_x_0:
[----:B------:R-:W-:Y:S01]  /*0770*/  I2FP.F32.S32 R3, UR10 ;  /* 0x0000000a00037c45 */ /* 0x000fe20008201400 */
[----:B------:R-:W-:Y:S03]  /*0780*/  BSSY.RECONVERGENT B2, `(.L_x_6) ;  /* 0x000000d000027945 */ /* 0x000fe60003800200 */
[----:B------:R-:W0:Y:S08]  /*0790*/  MUFU.RCP R0, R3 ;  /* 0x0000000300007308 */ /* 0x000e300000001000 */
[----:B------:R-:W1:Y:S01]  /*07a0*/  FCHK P0, R4, R3 ;  /* 0x0000000304007302 */ /* 0x000e620000000000 */
[----:B0-----:R-:W-:-:S04]  /*07b0*/  FFMA R5, -R3, R0, 1 ;  /* 0x3f80000003057423 */ /* 0x001fc80000000100 */
[----:B------:R-:W-:-:S04]  /*07c0*/  FFMA R0, R0, R5, R0 ;  /* 0x0000000500007223 */ /* 0x000fc80000000000 */
[----:B------:R-:W-:-:S04]  /*07d0*/  FFMA R5, R0, R4, RZ ;  /* 0x0000000400057223 */ /* 0x000fc800000000ff */
[----:B------:R-:W-:-:S04]  /*07e0*/  FFMA R2, -R3, R5, R4 ;  /* 0x0000000503027223 */ /* 0x000fc80000000104 */
[----:B------:R-:W-:Y:S01]  /*07f0*/  FFMA R2, R0, R2, R5 ;  /* 0x0000000200027223 */ /* 0x000fe20000000005 */
[----:B-1----:R-:W-:Y:S06]  /*0800*/  @!P0 BRA `(.L_x_7) ;  /* 0x0000000000108947 */ /* 0x002fec0003800000 */
[----:B------:R-:W-:Y:S02]  /*0810*/  MOV R0, R4 ;  /* 0x0000000400007202 */ /* 0x000fe40000000f00 */
[----:B------:R-:W-:-:S07]  /*0820*/  MOV R10, 0x840 ;  /* 0x00000840000a7802 */ /* 0x000fce0000000f00 */
[----:B------:R-:W-:Y:S05]  /*0830*/  CALL.REL.NOINC `($__internal_1_$__cuda_sm3x_div_rn_noftz_f32_slowpath) ;  /* 0x0000001c00c47944 */ /* 0x000fea0003c00000 */
[----:B------:R-:W-:-:S07]  /*0840*/  MOV R2, R9 ;  /* 0x0000000900027202 */ /* 0x000fce0000000f00 */
.L_x_7:
[----:B------:R-:W-:Y:S05]  /*0850*/  BSYNC.RECONVERGENT B2 ;  /* 0x0000000000027941 */ /* 0x000fea0003800200 */
.L_x_6:
[----:B------:R-:W-:Y:S01]  /*0860*/  HFMA2 R6, -RZ, RZ, 0, 0 ;  /* 0x00000000ff067431 */ /* 0x000fe200000001ff */
[----:B------:R-:W-:Y:S06]  /*0870*/  BRA.U !UP0, `(.L_x_8) ;  /* 0x0000000908207547 */ /* 0x000fec000b800000 */
[----:B------:R-:W0:Y:S01]  /*0880*/  LDCU UR5, c[0x0][0x394] ;  /* 0x00007280ff0577ac */ /* 0x000e220008000800 */
[----:B------:R-:W-:Y:S01]  /*0890*/  MOV R6, RZ ;  /* 0x000000ff00067202 */ /* 0x000fe20000000f00 */
[----:B------:R-:W-:Y:S01]  /*08a0*/  UMOV UR4, URZ ;  /* 0x000000ff00047c82 */ /* 0x000fe20008000000 */
[----:B0-----:R-:W-:Y:S02]  /*08b0*/  UISETP.GE.U32.AND UP1, UPT, UR5, 0x10, UPT ;  /* 0x000000100500788c */ /* 0x001fe4000bf26070 */
[----:B------:R-:W-:Y:S01]  /*08c0*/  IMAD R0, R8, UR5, RZ ;  /* 0x0000000508007c24 */ /* 0x000fe2000f8e02ff */
[----:B------:R-:W-:-:S04]  /*08d0*/  ULOP3.LUT UR9, UR5, 0xf, URZ, 0xc0, !UPT ;  /* 0x0000000f05097892 */ /* 0x000fc8000f8ec0ff */
        /* <DEDUP_REMOVED lines=9> */
.L_x_10:
        /* <DEDUP_REMOVED lines=22> */
[----:B--2---:R-:W-:-:S04]  /*0ad0*/  FADD R14, R14, -R2 ;  /* 0x800000020e0e7221 */ /* 0x004fc80000000000 */
[----:B------:R-:W-:Y:S01]  /*0ae0*/  FFMA R6, R14, R14, R6 ;  /* 0x0000000e0e067223 */ /* 0x000fe20000000006 */
[--C-:B---3--:R-:W-:Y:S01]  /*0af0*/  FADD R16, R16, -R2.reuse ;  /* 0x8000000210107221 */ /* 0x108fe20000000000 */
[----:B----4-:R-:W-:-:S03]  /*0b00*/  FADD R18, R18, -R2 ;  /* 0x8000000212127221 */ /* 0x010fc60000000000 */
[----:B------:R-:W-:Y:S01]  /*0b10*/  FFMA R6, R16, R16, R6 ;  /* 0x0000001010067223 */ /* 0x000fe20000000006 */
[----:B-----5:R-:W-:-:S03]  /*0b20*/  FADD R10, R10, -R2 ;  /* 0x800000020a0a7221 */ /* 0x020fc60000000000 */
[----:B------:R-:W-:Y:S01]  /*0b30*/  FFMA R6, R18, R18, R6 ;  /* 0x0000001212067223 */ /* 0x000fe20000000006 */
[----:B------:R-:W-:-:S03]  /*0b40*/  FADD R29, R29, -R2 ;  /* 0x800000021d1d7221 */ /* 0x000fc60000000000 */
        /* <DEDUP_REMOVED lines=22> */
[----:B------:R-:W-:-:S04]  /*0cb0*/  FFMA R6, R9, R9, R6 ;  /* 0x0000000909067223 */ /* 0x000fc80000000006 */
[----:B------:R-:W-:Y:S01]  /*0cc0*/  FFMA R6, R5, R5, R6 ;  /* 0x0000000505067223 */ /* 0x000fe20000000006 */
[----:B------:R-:W-:Y:S06]  /*0cd0*/  BRA.U UP1, `(.L_x_10) ;  /* 0xfffffffd01247547 */ /* 0x000fec000b83ffff */
.L_x_9:
        /* <DEDUP_REMOVED lines=32> */
[----:B------:R-:W-:-:S07]  /*0ee0*/  FFMA R6, R21, R21, R6 ;  /* 0x0000001515067223 */ /* 0x000fce0000000006 */
.L_x_11:
        /* <DEDUP_REMOVED lines=19> */
[----:B------:R-:W-:-:S04]  /*1020*/  FFMA R6, R11, R11, R6 ;  /* 0x0000000b0b067223 */ /* 0x000fc80000000006 */
[----:B------:R-:W-:-:S07]  /*1030*/  FFMA R6, R13, R13, R6 ;  /* 0x0000000d0d067223 */ /* 0x000fce0000000006 */
.L_x_12:
[----:B------:R-:W-:Y:S05]  /*1040*/  BRA.U !UP1, `(.L_x_8) ;  /* 0x00000001092c7547 */ /* 0x000fea000b800000 */
[----:B------:R-:W0:Y:S01]  /*1050*/  LDC.64 R10, c[0x0][0x380] ;  /* 0x0000e000ff0a7b82 */ /* 0x000e220000000a00 */
[----:B------:R-:W-:Y:S01]  /*1060*/  IADD3 R7, PT, PT, R0, UR4, RZ ;  /* 0x0000000400077c10 */ /* 0x000fe2000fffe0ff */
[----:B------:R-:W-:-:S12]  /*1070*/  UIADD3 UR5, UPT, UPT, -UR5, URZ, URZ ;  /* 0x000000ff05057290 */ /* 0x000fd8000fffe1ff */
.L_x_13:
[----:B0-----:R-:W-:-:S06]  /*1080*/  IMAD.WIDE R4, R7, 0x4, R10 ;  /* 0x0000000407047825 */ /* 0x001fcc00078e020a */
[----:B------:R-:W2:Y:S01]  /*1090*/  LDG.E R5, desc[UR12][R4.64] ;  /* 0x0000000c04057981 */ /* 0x000ea2000c1e1900 */
[----:B------:R-:W-:Y:S01]  /*10a0*/  UIADD3 UR5, UPT, UPT, UR5, 0x1, URZ ;  /* 0x0000000105057890 */ /* 0x000fe2000fffe0ff */
[----:B------:R-:W-:-:S03]  /*10b0*/  IADD3 R7, PT, PT, R7, 0x1, RZ ;  /* 0x0000000107077810 */ /* 0x000fc60007ffe0ff */
[----:B------:R-:W-:Y:S01]  /*10c0*/  UISETP.NE.AND UP0, UPT, UR5, URZ, UPT ;  /* 0x000000ff0500728c */ /* 0x000fe2000bf05270 */
[----:B--2---:R-:W-:-:S04]  /*10d0*/  FADD R9, R5, -R2 ;  /* 0x8000000205097221 */ /* 0x004fc80000000000 */
[----:B------:R-:W-:-:S04]  /*10e0*/  FFMA R6, R9, R9, R6 ;  /* 0x0000000909067223 */ /* 0x000fc80000000006 */
[----:B------:R-:W-:Y:S05]  /*10f0*/  BRA.U UP0, `(.L_x_13) ;  /* 0xfffffffd00e07547 */ /* 0x000fea000b83ffff */
.L_x_8:
[----:B------:R-:W0:Y:S01]  /*1100*/  MUFU.RCP R0, R3 ;  /* 0x0000000300007308 */ /* 0x000e220000001000 */
[----:B------:R-:W1:Y:S01]  /*1110*/  LDC R4, c[0x0][0x394] ;  /* 0x0000e500ff047b82 */ /* 0x000e620000000800 */
[----:B------:R-:W-:Y:S06]  /*1120*/  BSSY.RECONVERGENT B2, `(.L_x_14) ;  /* 0x000000d000027945 */ /* 0x000fec0003800200 */
[----:B------:R-:W2:Y:S01]  /*1130*/  FCHK P0, R6, R3 ;  /* 0x0000000306007302 */ /* 0x000ea20000000000 */
[----:B0-----:R-:W-:-:S04]  /*1140*/  FFMA R5, -R3, R0, 1 ;  /* 0x3f80000003057423 */ /* 0x001fc80000000100 */
[----:B------:R-:W-:-:S04]  /*1150*/  FFMA R0, R0, R5, R0 ;  /* 0x0000000500007223 */ /* 0x000fc80000000000 */
[----:B------:R-:W-:Y:S01]  /*1160*/  FFMA R5, R0, R6, RZ ;  /* 0x0000000600057223 */ /* 0x000fe200000000ff */
[----:B-1----:R-:W-:-:S03]  /*1170*/  ISETP.GE.AND P2, PT, R4, 0x1, PT ;  /* 0x000000010400780c */ /* 0x002fc60003f46270 */
[----:B------:R-:W-:-:S04]  /*1180*/  FFMA R4, -R3, R5, R6 ;  /* 0x0000000503047223 */ /* 0x000fc80000000106 */
[----:B------:R-:W-:Y:S01]  /*1190*/  FFMA R0, R0, R4, R5 ;  /* 0x0000000400007223 */ /* 0x000fe20000000005 */
[----:B--2---:R-:W-:Y:S06]  /*11a0*/  @!P0 BRA `(.L_x_15) ;  /* 0x0000000000108947 */ /* 0x004fec0003800000 */
[----:B------:R-:W-:Y:S02]  /*11b0*/  MOV R0, R6 ;  /* 0x0000000600007202 */ /* 0x000fe40000000f00 */
[----:B------:R-:W-:-:S07]  /*11c0*/  MOV R10, 0x11e0 ;  /* 0x000011e0000a7802 */ /* 0x000fce0000000f00 */
[----:B------:R-:W-:Y:S05]  /*11d0*/  CALL.REL.NOINC `($__internal_1_$__cuda_sm3x_div_rn_noftz_f32_slowpath) ;  /* 0x00000014005c7944 */ /* 0x000fea0003c00000 */
[----:B------:R-:W-:-:S07]  /*11e0*/  MOV R0, R9 ;  /* 0x0000000900007202 */ /* 0x000fce0000000f00 */
.L_x_15:
[----:B------:R-:W-:Y:S05]  /*11f0*/  BSYNC.RECONVERGENT B2 ;  /* 0x0000000000027941 */ /* 0x000fea0003800200 */
.L_x_14:
[----:B------:R-:W0:Y:S01]  /*1200*/  LDCU UR4, c[0x0][0x398] ;  /* 0x00007300ff0477ac */ /* 0x000e220008000800 */
[----:B------:R-:W-:Y:S01]  /*1210*/  BSSY.RECONVERGENT B0, `(.L_x_16) ;  /* 0x000000d000007945 */ /* 0x000fe20003800200 */
[----:B0-----:R-:W-:-:S04]  /*1220*/  FADD R0, R0, UR4 ;  /* 0x0000000400007e21 */ /* 0x001fc80008000000 */
[----:B------:R0:W1:Y:S01]  /*1230*/  MUFU.RSQ R5, R0 ;  /* 0x0000000000057308 */ /* 0x0000620000001400 */
[----:B------:R-:W-:-:S04]  /*1240*/  IADD3 R3, PT, PT, R0, -0xd000000, RZ ;  /* 0xf300000000037810 */ /* 0x000fc80007ffe0ff */
[----:B------:R-:W-:-:S13]  /*1250*/  ISETP.GT.U32.AND P0, PT, R3, 0x727fffff, PT ;  /* 0x727fffff0300780c */ /* 0x000fda0003f04070 */
[----:B01----:R-:W-:Y:S05]  /*1260*/  @!P0 BRA `(.L_x_17) ;  /* 0x00000000000c8947 */ /* 0x003fea0003800000 */
[----:B------:R-:W-:-:S07]  /*1270*/  MOV R9, 0x1290 ;  /* 0x0000129000097802 */ /* 0x000fce0000000f00 */
[----:B------:R-:W-:Y:S05]  /*1280*/  CALL.REL.NOINC `($__internal_0_$__cuda_sm20_sqrt_rn_f32_slowpath) ;  /* 0x0000001000d87944 */ /* 0x000fea0003c00000 */
[----:B------:R-:W-:Y:S05]  /*1290*/  BRA `(.L_x_18) ;  /* 0x0000000000107947 */ /* 0x000fea0003800000 */
.L_x_17:
[----:B------:R-:W-:Y:S01]  /*12a0*/  FMUL.FTZ R3, R0, R5 ;  /* 0x0000000500037220 */ /* 0x000fe20000410000 */
[----:B------:R-:W-:-:S03]  /*12b0*/  FMUL.FTZ R4, R5, 0.5 ;  /* 0x3f00000005047820 */ /* 0x000fc60000410000 */
[----:B------:R-:W-:-:S04]  /*12c0*/  FFMA R0, -R3, R3, R0 ;  /* 0x0000000303007223 */ /* 0x000fc80000000100 */
[----:B------:R-:W-:-:S07]  /*12d0*/  FFMA R3, R0, R4, R3 ;  /* 0x0000000400037223 */ /* 0x000fce0000000003 */
.L_x_18:
[----:B------:R-:W-:Y:S05]  /*12e0*/  BSYNC.RECONVERGENT B0 ;  /* 0x0000000000007941 */ /* 0x000fea0003800200 */
.L_x_16:
[----:B------:R-:W-:Y:S05]  /*12f0*/  @!P2 EXIT ;  /* 0x000000000000a94d */ /* 0x000fea0003800000 */
[----:B------:R-:W0:Y:S01]  /*1300*/  LDCU UR5, c[0x0][0x394] ;  /* 0x00007280ff0577ac */ /* 0x000e220008000800 */
[----:B------:R-:W-:Y:S01]  /*1310*/  UMOV UR4, URZ ;  /* 0x000000ff00047c82 */ /* 0x000fe20008000000 */
[----:B0-----:R-:W-:Y:S02]  /*1320*/  UISETP.GE.U32.AND UP0, UPT, UR5, 0x8, UPT ;  /* 0x000000080500788c */ /* 0x001fe4000bf06070 */
[----:B------:R-:W-:Y:S01]  /*1330*/  IMAD R8, R8, UR5, RZ ;  /* 0x0000000508087c24 */ /* 0x000fe2000f8e02ff */
[----:B------:R-:W-:-:S06]  /*1340*/  ULOP3.LUT UR14, UR5, 0x7, URZ, 0xc0, !UPT ;  /* 0x00000007050e7892 */ /* 0x000fcc000f8ec0ff */
[----:B------:R-:W-:Y:S06]  /*1350*/  BRA.U !UP0, `(.L_x_19) ;  /* 0x0000000908547547 */ /* 0x000fec000b800000 */
[----:B------:R-:W0:Y:S01]  /*1360*/  LDCU.128 UR8, c[0x0][0x380] ;  /* 0x00007000ff0877ac */ /* 0x000e220008000c00 */
[----:B------:R-:W-:Y:S01]  /*1370*/  MOV R12, R8 ;  /* 0x00000008000c7202 */ /* 0x000fe20000000f00 */
[----:B------:R-:W-:Y:S02]  /*1380*/  ULOP3.LUT UR4, UR5, 0x7ffffff8, URZ, 0xc0, !UPT ;  /* 0x7ffffff805047892 */ /* 0x000fe4000f8ec0ff */
[----:B0-----:R-:W-:Y:S02]  /*1390*/  UIADD3 UR7, UP0, UPT, UR8, 0x10, URZ ;  /* 0x0000001008077890 */ /* 0x001fe4000ff1e0ff */
[----:B------:R-:W-:Y:S02]  /*13a0*/  UIADD3 UR5, UP1, UPT, UR10, 0x10, URZ ;  /* 0x000000100a057890 */ /* 0x000fe4000ff3e0ff */
[----:B------:R-:W-:Y:S02]  /*13b0*/  UIADD3 UR10, UPT, UPT, -UR4, URZ, URZ ;  /* 0x000000ff040a7290 */ /* 0x000fe4000fffe1ff */
[----:B------:R-:W-:-:S02]  /*13c0*/  UIADD3.X UR8, UPT, UPT, URZ, UR9, URZ, UP0, !UPT ;  /* 0x00000009ff087290 */ /* 0x000fc400087fe4ff */
[----:B------:R-:W-:-:S12]  /*13d0*/  UIADD3.X UR6, UPT, UPT, URZ, UR11, URZ, UP1, !UPT ;  /* 0x0000000bff067290 */ /* 0x000fd80008ffe4ff */
.L_x_36:
[----:B------:R-:W-:Y:S02]  /*13e0*/  MOV R6, UR7 ;  /* 0x0000000700067c02 */ /* 0x000fe40008000f00 */
[----:B------:R-:W-:-:S03]  /*13f0*/  MOV R7, UR8 ;  /* 0x0000000800077c02 */ /* 0x000fc60008000f00 */
[----:B------:R-:W-:-:S05]  /*1400*/  IMAD.WIDE R6, R12, 0x4, R6 ;  /* 0x000000040c067825 */ /* 0x000fca00078e0206 */
[----:B0-----:R-:W2:Y:S01]  /*1410*/  LDG.E R5, desc[UR12][R6.64+-0x10] ;  /* 0xfffff00c06057981 */ /* 0x001ea2000c1e1900 */
[----:B------:R-:W0:Y:S01]  /*1420*/  MUFU.RCP R0, R3 ;  /* 0x0000000300007308 */ /* 0x000e220000001000 */
[----:B------:R-:W-:Y:S01]  /*1430*/  UIADD3 UR10, UPT, UPT, UR10, 0x8, URZ ;  /* 0x000000080a0a7890 */ /* 0x000fe2000fffe0ff */
[----:B------:R-:W-:Y:S01]  /*1440*/  MOV R4, UR5 ;  /* 0x0000000500047c02 */ /* 0x000fe20008000f00 */
[----:B------:R-:W-:Y:S02]  /*1450*/  BSSY.RECONVERGENT B2, `(.L_x_20) ;  /* 0x000000e000027945 */ /* 0x000fe40003800200 */
[----:B------:R-:W-:Y:S01]  /*1460*/  UISETP.NE.AND UP0, UPT, UR10, URZ, UPT ;  /* 0x000000ff0a00728c */ /* 0x000fe2000bf05270 */
[----:B0-----:R-:W-:-:S04]  /*1470*/  FFMA R9, R0, -R3, 1 ;  /* 0x3f80000000097423 */ /* 0x001fc80000000803 */
[----:B------:R-:W-:Y:S01]  /*1480*/  FFMA R9, R0, R9, R0 ;  /* 0x0000000900097223 */ /* 0x000fe20000000000 */
[----:B--2---:R-:W-:Y:S01]  /*1490*/  FADD R0, R5, -R2 ;  /* 0x8000000205007221 */ /* 0x004fe20000000000 */
[----:B------:R-:W-:-:S03]  /*14a0*/  MOV R5, UR6 ;  /* 0x0000000600057c02 */ /* 0x000fc60008000f00 */
[----:B------:R-:W0:Y:S01]  /*14b0*/  FCHK P0, R0, R3 ;  /* 0x0000000300007302 */ /* 0x000e220000000000 */
[----:B------:R-:W-:Y:S01]  /*14c0*/  FFMA R10, R0, R9, RZ ;  /* 0x00000009000a7223 */ /* 0x000fe200000000ff */
[----:B------:R-:W-:-:S04]  /*14d0*/  IMAD.WIDE R4, R12, 0x4, R4 ;  /* 0x000000040c047825 */ /* 0x000fc800078e0204 */
[----:B------:R-:W-:-:S04]  /*14e0*/  FFMA R11, R10, -R3, R0 ;  /* 0x800000030a0b7223 */ /* 0x000fc80000000000 */
[----:B------:R-:W-:Y:S01]  /*14f0*/  FFMA R9, R9, R11, R10 ;  /* 0x0000000b09097223 */ /* 0x000fe2000000000a */
[----:B0-----:R-:W-:Y:S06]  /*1500*/  @!P0 BRA `(.L_x_21) ;  /* 0x0000000000088947 */ /* 0x001fec0003800000 */
[----:B------:R-:W-:-:S07]  /*1510*/  MOV R10, 0x1530 ;  /* 0x00001530000a7802 */ /* 0x000fce0000000f00 */
[----:B------:R-:W-:Y:S05]  /*1520*/  CALL.REL.NOINC `($__internal_1_$__cuda_sm3x_div_rn_noftz_f32_slowpath) ;  /* 0x0000001000887944 */ /* 0x000fea0003c00000 */
.L_x_21:
[----:B------:R-:W-:Y:S05]  /*1530*/  BSYNC.RECONVERGENT B2 ;  /* 0x0000000000027941 */ /* 0x000fea0003800200 */
.L_x_20:
[----:B------:R0:W-:Y:S04]  /*1540*/  STG.E desc[UR12][R4.64+-0x10], R9 ;  /* 0xfffff00904007986 */ /* 0x0001e8000c10190c */
[----:B------:R-:W2:Y:S01]  /*1550*/  LDG.E R11, desc[UR12][R6.64+-0xc] ;  /* 0xfffff40c060b7981 */ /* 0x000ea2000c1e1900 */
[----:B------:R-:W1:Y:S01]  /*1560*/  MUFU.RCP R0, R3 ;  /* 0x0000000300007308 */ /* 0x000e620000001000 */
[----:B------:R-:W-:Y:S01]  /*1570*/  BSSY.RECONVERGENT B2, `(.L_x_22) ;  /* 0x000000d000027945 */ /* 0x000fe20003800200 */
[----:B-1----:R-:W-:-:S04]  /*1580*/  FFMA R15, R0, -R3, 1 ;  /* 0x3f800000000f7423 */ /* 0x002fc80000000803 */
[----:B------:R-:W-:Y:S01]  /*1590*/  FFMA R0, R0, R15, R0 ;  /* 0x0000000f00007223 */ /* 0x000fe20000000000 */
[----:B--2---:R-:W-:-:S04]  /*15a0*/  FADD R13, R11, -R2 ;  /* 0x800000020b0d7221 */ /* 0x004fc80000000000 */
[----:B------:R-:W1:Y:S01]  /*15b0*/  FCHK P0, R13, R3 ;  /* 0x000000030d007302 */ /* 0x000e620000000000 */
[----:B------:R-:W-:-:S04]  /*15c0*/  FFMA R10, R0, R13, RZ ;  /* 0x0000000d000a7223 */ /* 0x000fc800000000ff */
[----:B------:R-:W-:-:S04]  /*15d0*/  FFMA R11, R10, -R3, R13 ;  /* 0x800000030a0b7223 */ /* 0x000fc8000000000d */
[----:B------:R-:W-:Y:S01]  /*15e0*/  FFMA R11, R0, R11, R10 ;  /* 0x0000000b000b7223 */ /* 0x000fe2000000000a */
[----:B01----:R-:W-:Y:S06]  /*15f0*/  @!P0 BRA `(.L_x_23) ;  /* 0x0000000000108947 */ /* 0x003fec0003800000 */
[----:B------:R-:W-:Y:S02]  /*1600*/  MOV R0, R13 ;  /* 0x0000000d00007202 */ /* 0x000fe40000000f00 */
[----:B------:R-:W-:-:S07]  /*1610*/  MOV R10, 0x1630 ;  /* 0x00001630000a7802 */ /* 0x000fce0000000f00 */
[----:B------:R-:W-:Y:S05]  /*1620*/  CALL.REL.NOINC `($__internal_1_$__cuda_sm3x_div_rn_noftz_f32_slowpath) ;  /* 0x0000001000487944 */ /* 0x000fea0003c00000 */
[----:B------:R-:W-:-:S07]  /*1630*/  MOV R11, R9 ;  /* 0x00000009000b7202 */ /* 0x000fce0000000f00 */
.L_x_23:
[----:B------:R-:W-:Y:S05]  /*1640*/  BSYNC.RECONVERGENT B2 ;  /* 0x0000000000027941 */ /* 0x000fea0003800200 */
.L_x_22:
        /* <DEDUP_REMOVED lines=15> */
.L_x_25:
[----:B------:R-:W-:Y:S05]  /*1740*/  BSYNC.RECONVERGENT B2 ;  /* 0x0000000000027941 */ /* 0x000fea0003800200 */
.L_x_24:
        /* <DEDUP_REMOVED lines=16> */
.L_x_27:
[----:B------:R-:W-:Y:S05]  /*1850*/  BSYNC.RECONVERGENT B2 ;  /* 0x0000000000027941 */ /* 0x000fea0003800200 */
.L_x_26:
        /* <DEDUP_REMOVED lines=15> */
.L_x_29:
[----:B------:R-:W-:Y:S05]  /*1950*/  BSYNC.RECONVERGENT B2 ;  /* 0x0000000000027941 */ /* 0x000fea0003800200 */
.L_x_28:
        /* <DEDUP_REMOVED lines=16> */
.L_x_31:
[----:B------:R-:W-:Y:S05]  /*1a60*/  BSYNC.RECONVERGENT B2 ;  /* 0x0000000000027941 */ /* 0x000fea0003800200 */
.L_x_30:
        /* <DEDUP_REMOVED lines=15> */
.L_x_33:
[----:B------:R-:W-:Y:S05]  /*1b60*/  BSYNC.RECONVERGENT B2 ;  /* 0x0000000000027941 */ /* 0x000fea0003800200 */
.L_x_32:
        /* <DEDUP_REMOVED lines=16> */
.L_x_35:
[----:B------:R-:W-:Y:S05]  /*1c70*/  BSYNC.RECONVERGENT B2 ;  /* 0x0000000000027941 */ /* 0x000fea0003800200 */
.L_x_34:
[----:B------:R0:W-:Y:S01]  /*1c80*/  STG.E desc[UR12][R4.64+0xc], R11 ;  /* 0x00000c0b04007986 */ /* 0x0001e2000c10190c */
[----:B------:R-:W-:Y:S01]  /*1c90*/  IADD3 R12, PT, PT, R12, 0x8, RZ ;  /* 0x000000080c0c7810 */ /* 0x000fe20007ffe0ff */
[----:B------:R-:W-:Y:S06]  /*1ca0*/  BRA.U UP0, `(.L_x_36) ;  /* 0xfffffff500cc7547 */ /* 0x000fec000b83ffff */
.L_x_19:
[----:B------:R-:W-:-:S13]  /*1cb0*/  ISETP.NE.AND P0, PT, RZ, UR14, PT ;  /* 0x0000000eff007c0c */ /* 0x000fda000bf05270 */
[----:B------:R-:W-:Y:S05]  /*1cc0*/  @!P0 EXIT ;  /* 0x000000000000894d */ /* 0x000fea0003800000 */
[----:B------:R-:W1:Y:S01]  /*1cd0*/  LDCU UR5, c[0x0][0x394] ;  /* 0x00007280ff0577ac */ /* 0x000e620008000800 */
[----:B------:R-:W-:Y:S02]  /*1ce0*/  UISETP.GE.U32.AND UP0, UPT, UR14, 0x4, UPT ;  /* 0x000000040e00788c */ /* 0x000fe4000bf06070 */
[----:B-1----:R-:W-:-:S07]  /*1cf0*/  ULOP3.LUT UR5, UR5, 0x3, URZ, 0xc0, !UPT ;  /* 0x0000000305057892 */ /* 0x002fce000f8ec0ff */
[----:B------:R-:W-:Y:S05]  /*1d00*/  BRA.U !UP0, `(.L_x_37) ;  /* 0x0000000508207547 */ /* 0x000fea000b800000 */
[----:B0-----:R-:W0:Y:S01]  /*1d10*/  LDC.64 R4, c[0x0][0x380] ;  /* 0x0000e000ff047b82 */ /* 0x001e220000000a00 */
[----:B------:R-:W-:-:S05]  /*1d20*/  IADD3 R6, PT, PT, R8, UR4, RZ ;  /* 0x0000000408067c10 */ /* 0x000fca000fffe0ff */
[----:B0-----:R-:W-:-:S05]  /*1d30*/  IMAD.WIDE R4, R6, 0x4, R4 ;  /* 0x0000000406047825 */ /* 0x001fca00078e0204 */
[----:B------:R-:W2:Y:S01]  /*1d40*/  LDG.E R7, desc[UR12][R4.64] ;  /* 0x0000000c04077981 */ /* 0x000ea2000c1e1900 */
[----:B------:R-:W0:Y:S01]  /*1d50*/  MUFU.RCP R0, R3 ;  /* 0x0000000300007308 */ /* 0x000e220000001000 */
[----:B------:R-:W-:Y:S01]  /*1d60*/  BSSY.RECONVERGENT B2, `(.L_x_38) ;  /* 0x000000c000027945 */ /* 0x000fe20003800200 */
[----:B0-----:R-:W-:-:S04]  /*1d70*/  FFMA R9, R0, -R3, 1 ;  /* 0x3f80000000097423 */ /* 0x001fc80000000803 */
[----:B------:R-:W-:Y:S01]  /*1d80*/  FFMA R0, R0, R9, R0 ;  /* 0x0000000900007223 */ /* 0x000fe20000000000 */
[----:B--2---:R-:W-:-:S04]  /*1d90*/  FADD R12, R7, -R2 ;  /* 0x80000002070c7221 */ /* 0x004fc80000000000 */
[----:B------:R-:W0:Y:S01]  /*1da0*/  FCHK P0, R12, R3 ;  /* 0x000000030c007302 */ /* 0x000e220000000000 */
[----:B------:R-:W-:-:S04]  /*1db0*/  FFMA R7, R0, R12, RZ ;  /* 0x0000000c00077223 */ /* 0x000fc800000000ff */
[----:B------:R-:W-:-:S04]  /*1dc0*/  FFMA R10, R7, -R3, R12 ;  /* 0x80000003070a7223 */ /* 0x000fc8000000000c */
[----:B------:R-:W-:Y:S01]  /*1dd0*/  FFMA R9, R0, R10, R7 ;  /* 0x0000000a00097223 */ /* 0x000fe20000000007 */
[----:B0-----:R-:W-:Y:S06]  /*1de0*/  @!P0 BRA `(.L_x_39) ;  /* 0x00000000000c8947 */ /* 0x001fec0003800000 */
[----:B------:R-:W-:Y:S02]  /*1df0*/  MOV R0, R12 ;  /* 0x0000000c00007202 */ /* 0x000fe40000000f00 */
[----:B------:R-:W-:-:S07]  /*1e00*/  MOV R10, 0x1e20 ;  /* 0x00001e20000a7802 */ /* 0x000fce0000000f00 */
[----:B------:R-:W-:Y:S05]  /*1e10*/  CALL.REL.NOINC `($__internal_1_$__cuda_sm3x_div_rn_noftz_f32_slowpath) ;  /* 0x00000008004c7944 */ /* 0x000fea0003c00000 */
.L_x_39:
[----:B------:R-:W-:Y:S05]  /*1e20*/  BSYNC.RECONVERGENT B2 ;  /* 0x0000000000027941 */ /* 0x000fea0003800200 */
.L_x_38:
[----:B------:R-:W0:Y:S02]  /*1e30*/  LDC.64 R10, c[0x0][0x388] ;  /* 0x0000e200ff0a7b82 */ /* 0x000e240000000a00 */
[----:B0-----:R-:W-:-:S05]  /*1e40*/  IMAD.WIDE R6, R6, 0x4, R10 ;  /* 0x0000000406067825 */ /* 0x001fca00078e020a */
        /* <DEDUP_REMOVED lines=16> */
.L_x_41:
[----:B------:R-:W-:Y:S05]  /*1f50*/  BSYNC.RECONVERGENT B2 ;  /* 0x0000000000027941 */ /* 0x000fea0003800200 */
.L_x_40:
        /* <DEDUP_REMOVED lines=15> */
.L_x_43:
[----:B------:R-:W-:Y:S05]  /*2050*/  BSYNC.RECONVERGENT B2 ;  /* 0x0000000000027941 */ /* 0x000fea0003800200 */
.L_x_42:
        /* <DEDUP_REMOVED lines=16> */
.L_x_45:
[----:B------:R-:W-:Y:S05]  /*2160*/  BSYNC.RECONVERGENT B2 ;  /* 0x0000000000027941 */ /* 0x000fea0003800200 */
.L_x_44:
[----:B------:R1:W-:Y:S01]  /*2170*/  STG.E desc[UR12][R6.64+0xc], R11 ;  /* 0x00000c0b06007986 */ /* 0x0003e2000c10190c */
[----:B------:R-:W-:-:S12]  /*2180*/  UIADD3 UR4, UPT, UPT, UR4, 0x4, URZ ;  /* 0x0000000404047890 */ /* 0x000fd8000fffe0ff */
.L_x_37:
[----:B------:R-:W-:-:S13]  /*2190*/  ISETP.NE.AND P0, PT, RZ, UR5, PT ;  /* 0x00000005ff007c0c */ /* 0x000fda000bf05270 */
[----:B------:R-:W-:Y:S05]  /*21a0*/  @!P0 EXIT ;  /* 0x000000000000894d */ /* 0x000fea0003800000 */
[----:B------:R-:W-:-:S09]  /*21b0*/  UISETP.NE.AND UP0, UPT, UR5, 0x1, UPT ;  /* 0x000000010500788c */ /* 0x000fd2000bf05270 */
[----:B------:R-:W-:Y:S05]  /*21c0*/  BRA.U !UP0, `(.L_x_46) ;  /* 0x00000001089c7547 */ /* 0x000fea000b800000 */
[----:B-1----:R-:W1:Y:S01]  /*21d0*/  LDC.64 R6, c[0x0][0x380] ;  /* 0x0000e000ff067b82 */ /* 0x002e620000000a00 */
[----:B0-----:R-:W-:-:S05]  /*21e0*/  IADD3 R4, PT, PT, R8, UR4, RZ ;  /* 0x0000000408047c10 */ /* 0x001fca000fffe0ff */
[----:B-1----:R-:W-:-:S05]  /*21f0*/  IMAD.WIDE R6, R4, 0x4, R6 ;  /* 0x0000000404067825 */ /* 0x002fca00078e0206 */
        /* <DEDUP_REMOVED lines=14> */
.L_x_48:
[----:B------:R-:W-:Y:S05]  /*22e0*/  BSYNC.RECONVERGENT B2 ;  /* 0x0000000000027941 */ /* 0x000fea0003800200 */
.L_x_47:
        /* <DEDUP_REMOVED lines=18> */
.L_x_50:
[----:B------:R-:W-:Y:S05]  /*2410*/  BSYNC.RECONVERGENT B2 ;  /* 0x0000000000027941 */ /* 0x000fea0003800200 */
.L_x_49:
[----:B------:R2:W-:Y:S01]  /*2420*/  STG.E desc[UR12][R4.64+0x4], R11 ;  /* 0x0000040b04007986 */ /* 0x0005e2000c10190c */
[----:B------:R-:W-:-:S12]  /*2430*/  UIADD3 UR4, UPT, UPT, UR4, 0x2, URZ ;  /* 0x0000000204047890 */ /* 0x000fd8000fffe0ff */
.L_x_46:
[----:B------:R-:W3:Y:S02]  /*2440*/  LDC R0, c[0x0][0x394] ;  /* 0x0000e500ff007b82 */ /* 0x000ee40000000800 */
[----:B---3--:R-:W-:-:S04]  /*2450*/  LOP3.LUT R0, R0, 0x1, RZ, 0xc0, !PT ;  /* 0x0000000100007812 */ /* 0x008fc800078ec0ff */
[----:B------:R-:W-:-:S13]  /*2460*/  ISETP.NE.U32.AND P0, PT, R0, 0x1, PT ;  /* 0x000000010000780c */ /* 0x000fda0003f05070 */
[----:B------:R-:W-:Y:S05]  /*2470*/  @P0 EXIT ;  /* 0x000000000000094d */ /* 0x000fea0003800000 */
[----:B0-2---:R-:W0:Y:S01]  /*2480*/  LDC.64 R4, c[0x0][0x380] ;  /* 0x0000e000ff047b82 */ /* 0x005e220000000a00 */
[----:B------:R-:W-:-:S05]  /*2490*/  IADD3 R8, PT, PT, R8, UR4, RZ ;  /* 0x0000000408087c10 */ /* 0x000fca000fffe0ff */
[----:B0-----:R-:W-:-:S06]  /*24a0*/  IMAD.WIDE R4, R8, 0x4, R4 ;  /* 0x0000000408047825 */ /* 0x001fcc00078e0204 */
[----:B------:R-:W2:Y:S01]  /*24b0*/  LDG.E R5, desc[UR12][R4.64] ;  /* 0x0000000c04057981 */ /* 0x000ea2000c1e1900 */
[----:B------:R-:W1:Y:S01]  /*24c0*/  MUFU.RCP R0, R3 ;  /* 0x0000000300007308 */ /* 0x000e620000001000 */
[----:B------:R-:W-:Y:S01]  /*24d0*/  BSSY.RECONVERGENT B2, `(.L_x_51) ;  /* 0x000000d000027945 */ /* 0x000fe20003800200 */
[----:B-1----:R-:W-:-:S04]  /*24e0*/  FFMA R7, R0, -R3, 1 ;  /* 0x3f80000000077423 */ /* 0x002fc80000000803 */
        /* <DEDUP_REMOVED lines=10> */
[----:B------:R-:W-:-:S07]  /*2590*/  MOV R7, R9 ;  /* 0x0000000900077202 */ /* 0x000fce0000000f00 */
.L_x_52:
[----:B------:R-:W-:Y:S05]  /*25a0*/  BSYNC.RECONVERGENT B2 ;  /* 0x0000000000027941 */ /* 0x000fea0003800200 */
.L_x_51:
[----:B------:R-:W0:Y:S02]  /*25b0*/  LDC.64 R2, c[0x0][0x388] ;  /* 0x0000e200ff027b82 */ /* 0x000e240000000a00 */
[----:B0-----:R-:W-:-:S05]  /*25c0*/  IMAD.WIDE R8, R8, 0x4, R2 ;  /* 0x0000000408087825 */ /* 0x001fca00078e0202 */
[----:B------:R-:W-:Y:S01]  /*25d0*/  STG.E desc[UR12][R8.64], R7 ;  /* 0x0000000708007986 */ /* 0x000fe2000c10190c */
[----:B------:R-:W-:Y:S05]  /*25e0*/  EXIT ;  /* 0x000000000000794d */ /* 0x000fea0003800000 */
        .weak           $__internal_0_$__cuda_sm20_sqrt_rn_f32_slowpath
        .type           $__internal_0_$__cuda_sm20_sqrt_rn_f32_slowpath,@function
        .size           $__internal_0_$__cuda_sm20_sqrt_rn_f32_slowpath,($__internal_1_$__cuda_sm3x_div_rn_noftz_f32_slowpath - $__internal_0_$__cuda_sm20_sqrt_rn_f32_slowpath)
$__internal_0_$__cuda_sm20_sqrt_rn_f32_slowpath:
[----:B------:R-:W-:-:S13]  /*25f0*/  LOP3.LUT P0, RZ, R0, 0x7fffffff, RZ, 0xc0, !PT ;  /* 0x7fffffff00ff7812 */ /* 0x000fda000780c0ff */
[----:B------:R-:W-:Y:S01]  /*2600*/  @!P0 MOV R3, R0 ;  /* 0x0000000000038202 */ /* 0x000fe20000000f00 */
[----:B------:R-:W-:Y:S06]  /*2610*/  @!P0 BRA `(.L_x_53) ;  /* 0x0000000000408947 */ /* 0x000fec0003800000 */
[----:B------:R-:W-:-:S13]  /*2620*/  FSETP.GEU.FTZ.AND P0, PT, R0, RZ, PT ;  /* 0x000000ff0000720b */ /* 0x000fda0003f1e000 */
[----:B------:R-:W-:Y:S01]  /*2630*/  @!P0 MOV R3, 0x7fffffff ;  /* 0x7fffffff00038802 */ /* 0x000fe20000000f00 */
[----:B------:R-:W-:Y:S06]  /*2640*/  @!P0 BRA `(.L_x_53) ;  /* 0x0000000000348947 */ /* 0x000fec0003800000 */
[----:B------:R-:W-:-:S13]  /*2650*/  FSETP.GTU.FTZ.AND P0, PT, |R0|, +INF , PT ;  /* 0x7f8000000000780b */ /* 0x000fda0003f1c200 */
[----:B------:R-:W-:Y:S01]  /*2660*/  @P0 FADD.FTZ R3, R0, 1 ;  /* 0x3f80000000030421 */ /* 0x000fe20000010000 */
[----:B------:R-:W-:Y:S06]  /*2670*/  @P0 BRA `(.L_x_53) ;  /* 0x0000000000280947 */ /* 0x000fec0003800000 */
[----:B------:R-:W-:-:S13]  /*2680*/  FSETP.NEU.FTZ.AND P0, PT, |R0|, +INF , PT ;  /* 0x7f8000000000780b */ /* 0x000fda0003f1d200 */
[----:B------:R-:W-:-:S04]  /*2690*/  @P0 FFMA R4, R0, 1.84467440737095516160e+19, RZ ;  /* 0x5f80000000040823 */ /* 0x000fc800000000ff */
[----:B------:R-:W0:Y:S02]  /*26a0*/  @P0 MUFU.RSQ R3, R4 ;  /* 0x0000000400030308 */ /* 0x000e240000001400 */
[----:B0-----:R-:W-:Y:S01]  /*26b0*/  @P0 FMUL.FTZ R5, R4, R3 ;  /* 0x0000000304050220 */ /* 0x001fe20000410000 */
[----:B------:R-:W-:Y:S01]  /*26c0*/  @P0 FMUL.FTZ R7, R3, 0.5 ;  /* 0x3f00000003070820 */ /* 0x000fe20000410000 */
[----:B------:R-:W-:Y:S02]  /*26d0*/  @!P0 MOV R3, R0 ;  /* 0x0000000000038202 */ /* 0x000fe40000000f00 */
[----:B------:R-:W-:-:S04]  /*26e0*/  @P0 FADD.FTZ R6, -R5, -RZ ;  /* 0x800000ff05060221 */ /* 0x000fc80000010100 */
[----:B------:R-:W-:-:S04]  /*26f0*/  @P0 FFMA R6, R5, R6, R4 ;  /* 0x0000000605060223 */ /* 0x000fc80000000004 */
[----:B------:R-:W-:-:S04]  /*2700*/  @P0 FFMA R6, R6, R7, R5 ;  /* 0x0000000706060223 */ /* 0x000fc80000000005 */
[----:B------:R-:W-:-:S07]  /*2710*/  @P0 FMUL.FTZ R3, R6, 2.3283064365386962891e-10 ;  /* 0x2f80000006030820 */ /* 0x000fce0000410000 */
.L_x_53:
[----:B------:R-:W-:Y:S01]  /*2720*/  HFMA2 R5, -RZ, RZ, 0, 0 ;  /* 0x00000000ff057431 */ /* 0x000fe200000001ff */
[----:B------:R-:W-:-:S04]  /*2730*/  MOV R4, R9 ;  /* 0x0000000900047202 */ /* 0x000fc80000000f00 */
[----:B------:R-:W-:Y:S05]  /*2740*/  RET.REL.NODEC R4 `(_Z15layerNormKernelPKfPfiif) ;  /* 0xffffffd8042c7950 */ /* 0x000fea0003c3ffff */
        .weak           $__internal_1_$__cuda_sm3x_div_rn_noftz_f32_slowpath
        .type           $__internal_1_$__cuda_sm3x_div_rn_noftz_f32_slowpath,@function
        .size           $__internal_1_$__cuda_sm3x_div_rn_noftz_f32_slowpath,(.L_x_148 - $__internal_1_$__cuda_sm3x_div_rn_noftz_f32_slowpath)
$__internal_1_$__cuda_sm3x_div_rn_noftz_f32_slowpath:
[----:B------:R-:W-:Y:S01]  /*2750*/  SHF.R.U32.HI R9, RZ, 0x17, R3 ;  /* 0x00000017ff097819 */ /* 0x000fe20000011603 */
[----:B------:R-:W-:Y:S01]  /*2760*/  BSSY.RECONVERGENT B0, `(.L_x_54) ;  /* 0x0000063000007945 */ /* 0x000fe20003800200 */
[----:B------:R-:W-:Y:S02]  /*2770*/  SHF.R.U32.HI R14, RZ, 0x17, R0 ;  /* 0x00000017ff0e7819 */ /* 0x000fe40000011600 */
[----:B------:R-:W-:Y:S02]  /*2780*/  LOP3.LUT R9, R9, 0xff, RZ, 0xc0, !PT ;  /* 0x000000ff09097812 */ /* 0x000fe400078ec0ff */
[----:B------:R-:W-:Y:S02]  /*2790*/  LOP3.LUT R14, R14, 0xff, RZ, 0xc0, !PT ;  /* 0x000000ff0e0e7812 */ /* 0x000fe400078ec0ff */
[----:B------:R-:W-:Y:S02]  /*27a0*/  IADD3 R15, PT, PT, R9, -0x1, RZ ;  /* 0xffffffff090f7810 */ /* 0x000fe40007ffe0ff */
[----:B------:R-:W-:-:S02]  /*27b0*/  IADD3 R16, PT, PT, R14, -0x1, RZ ;  /* 0xffffffff0e107810 */ /* 0x000fc40007ffe0ff */
[----:B------:R-:W-:Y:S02]  /*27c0*/  ISETP.GT.U32.AND P0, PT, R15, 0xfd, PT ;  /* 0x000000fd0f00780c */ /* 0x000fe40003f04070 */
[----:B------:R-:W-:Y:S02]  /*27d0*/  MOV R13, R3 ;  /* 0x00000003000d7202 */ /* 0x000fe40000000f00 */
[----:B------:R-:W-:-:S13]  /*27e0*/  ISETP.GT.U32.OR P0, PT, R16, 0xfd, P0 ;  /* 0x000000fd1000780c */ /* 0x000fda0000704470 */
[----:B------:R-:W-:Y:S01]  /*27f0*/  @!P0 MOV R11, RZ ;  /* 0x000000ff000b8202 */ /* 0x000fe20000000f00 */
[----:B------:R-:W-:Y:S06]  /*2800*/  @!P0 BRA `(.L_x_55) ;  /* 0x00000000005c8947 */ /* 0x000fec0003800000 */
[----:B------:R-:W-:Y:S02]  /*2810*/  FSETP.GTU.FTZ.AND P0, PT, |R0|, +INF , PT ;  /* 0x7f8000000000780b */ /* 0x000fe40003f1c200 */
[----:B------:R-:W-:-:S04]  /*2820*/  FSETP.GTU.FTZ.AND P1, PT, |R3|, +INF , PT ;  /* 0x7f8000000300780b */ /* 0x000fc80003f3c200 */
[----:B------:R-:W-:-:S13]  /*2830*/  PLOP3.LUT P0, PT, P0, P1, PT, 0xf8, 0x8f ;  /* 0x00000000008f781c */ /* 0x000fda0000703f70 */
[----:B------:R-:W-:Y:S05]  /*2840*/  @P0 BRA `(.L_x_56) ;  /* 0x00000004004c0947 */ /* 0x000fea0003800000 */
[----:B------:R-:W-:-:S13]  /*2850*/  LOP3.LUT P0, RZ, R13, 0x7fffffff, R0, 0xc8, !PT ;  /* 0x7fffffff0dff7812 */ /* 0x000fda000780c800 */
[----:B------:R-:W-:Y:S05]  /*2860*/  @!P0 BRA `(.L_x_57) ;  /* 0x00000004003c8947 */ /* 0x000fea0003800000 */
[C---:B------:R-:W-:Y:S02]  /*2870*/  FSETP.NEU.FTZ.AND P3, PT, |R0|.reuse, +INF , PT ;  /* 0x7f8000000000780b */ /* 0x040fe40003f7d200 */
[----:B------:R-:W-:Y:S02]  /*2880*/  FSETP.NEU.FTZ.AND P1, PT, |R3|, +INF , PT ;  /* 0x7f8000000300780b */ /* 0x000fe40003f3d200 */
[----:B------:R-:W-:-:S11]  /*2890*/  FSETP.NEU.FTZ.AND P0, PT, |R0|, +INF , PT ;  /* 0x7f8000000000780b */ /* 0x000fd60003f1d200 */
[----:B------:R-:W-:Y:S05]  /*28a0*/  @!P1 BRA !P3, `(.L_x_57) ;  /* 0x00000004002c9947 */ /* 0x000fea0005800000 */
[----:B------:R-:W-:-:S04]  /*28b0*/  LOP3.LUT P3, RZ, R0, 0x7fffffff, RZ, 0xc0, !PT ;  /* 0x7fffffff00ff7812 */ /* 0x000fc8000786c0ff */
[----:B------:R-:W-:-:S13]  /*28c0*/  PLOP3.LUT P1, PT, P1, P3, PT, 0x2f, 0xf2 ;  /* 0x0000000000f2781c */ /* 0x000fda0000f26577 */
[----:B------:R-:W-:Y:S05]  /*28d0*/  @P1 BRA `(.L_x_58) ;  /* 0x0000000400181947 */ /* 0x000fea0003800000 */
[----:B------:R-:W-:-:S04]  /*28e0*/  LOP3.LUT P1, RZ, R13, 0x7fffffff, RZ, 0xc0, !PT ;  /* 0x7fffffff0dff7812 */ /* 0x000fc8000782c0ff */
[----:B------:R-:W-:-:S13]  /*28f0*/  PLOP3.LUT P0, PT, P0, P1, PT, 0x2f, 0xf2 ;  /* 0x0000000000f2781c */ /* 0x000fda0000702577 */
[----:B------:R-:W-:Y:S05]  /*2900*/  @P0 BRA `(.L_x_59) ;  /* 0x0000000400000947 */ /* 0x000fea0003800000 */
[----:B------:R-:W-:Y:S02]  /*2910*/  ISETP.GE.AND P0, PT, R16, RZ, PT ;  /* 0x000000ff1000720c */ /* 0x000fe40003f06270 */
[----:B------:R-:W-:-:S11]  /*2920*/  ISETP.GE.AND P1, PT, R15, RZ, PT ;  /* 0x000000ff0f00720c */ /* 0x000fd60003f26270 */
[----:B------:R-:W-:Y:S01]  /*2930*/  @P0 MOV R11, RZ ;  /* 0x000000ff000b0202 */ /* 0x000fe20000000f00 */
[----:B------:R-:W-:Y:S01]  /*2940*/  @!P0 FFMA R0, R0, 1.84467440737095516160e+19, RZ ;  /* 0x5f80000000008823 */ /* 0x000fe200000000ff */
[----:B------:R-:W-:Y:S01]  /*2950*/  @!P0 MOV R11, 0xffffffc0 ;  /* 0xffffffc0000b8802 */ /* 0x000fe20000000f00 */
[----:B------:R-:W-:-:S03]  /*2960*/  @!P1 FFMA R13, R3, 1.84467440737095516160e+19, RZ ;  /* 0x5f800000030d9823 */ /* 0x000fc600000000ff */
[----:B------:R-:W-:-:S07]  /*2970*/  @!P1 IADD3 R11, PT, PT, R11, 0x40, RZ ;  /* 0x000000400b0b9810 */ /* 0x000fce0007ffe0ff */
.L_x_55:
[----:B------:R-:W-:Y:S01]  /*2980*/  LEA R16, R9, 0xc0800000, 0x17 ;  /* 0xc080000009107811 */ /* 0x000fe200078eb8ff */
[----:B------:R-:W-:Y:S01]  /*2990*/  BSSY.RECONVERGENT B1, `(.L_x_60) ;  /* 0x0000036000017945 */ /* 0x000fe20003800200 */
[----:B------:R-:W-:Y:S02]  /*29a0*/  IADD3 R14, PT, PT, R14, -0x7f, RZ ;  /* 0xffffff810e0e7810 */ /* 0x000fe40007ffe0ff */
[----:B------:R-:W-:-:S03]  /*29b0*/  IADD3 R18, PT, PT, -R16, R13, RZ ;  /* 0x0000000d10127210 */ /* 0x000fc60007ffe1ff */
[----:B------:R-:W-:Y:S01]  /*29c0*/  IMAD R0, R14, -0x800000, R0 ;  /* 0xff8000000e007824 */ /* 0x000fe200078e0200 */
[----:B------:R-:W0:Y:S01]  /*29d0*/  MUFU.RCP R16, R18 ;  /* 0x0000001200107308 */ /* 0x000e220000001000 */
[----:B------:R-:W-:Y:S01]  /*29e0*/  FADD.FTZ R13, -R18, -RZ ;  /* 0x800000ff120d7221 */ /* 0x000fe20000010100 */
[----:B------:R-:W-:-:S04]  /*29f0*/  IADD3 R14, PT, PT, R14, 0x7f, -R9 ;  /* 0x0000007f0e0e7810 */ /* 0x000fc80007ffe809 */
[----:B------:R-:W-:Y:S01]  /*2a00*/  IADD3 R11, PT, PT, R14, R11, RZ ;  /* 0x0000000b0e0b7210 */ /* 0x000fe20007ffe0ff */
[----:B0-----:R-:W-:-:S04]  /*2a10*/  FFMA R15, R16, R13, 1 ;  /* 0x3f800000100f7423 */ /* 0x001fc8000000000d */
[----:B------:R-:W-:-:S04]  /*2a20*/  FFMA R15, R16, R15, R16 ;  /* 0x0000000f100f7223 */ /* 0x000fc80000000010 */
[----:B------:R-:W-:-:S04]  /*2a30*/  FFMA R16, R0, R15, RZ ;  /* 0x0000000f00107223 */ /* 0x000fc800000000ff */
[----:B------:R-:W-:-:S04]  /*2a40*/  FFMA R17, R13, R16, R0 ;  /* 0x000000100d117223 */ /* 0x000fc80000000000 */
[----:B------:R-:W-:-:S04]  /*2a50*/  FFMA R16, R15, R17, R16 ;  /* 0x000000110f107223 */ /* 0x000fc80000000010 */
[----:B------:R-:W-:-:S04]  /*2a60*/  FFMA R13, R13, R16, R0 ;  /* 0x000000100d0d7223 */ /* 0x000fc80000000000 */
[----:B------:R-:W-:-:S05]  /*2a70*/  FFMA R0, R15, R13, R16 ;  /* 0x0000000d0f007223 */ /* 0x000fca0000000010 */
[----:B------:R-:W-:-:S04]  /*2a80*/  SHF.R.U32.HI R9, RZ, 0x17, R0 ;  /* 0x00000017ff097819 */ /* 0x000fc80000011600 */
[----:B------:R-:W-:-:S04]  /*2a90*/  LOP3.LUT R14, R9, 0xff, RZ, 0xc0, !PT ;  /* 0x000000ff090e7812 */ /* 0x000fc800078ec0ff */
[----:B------:R-:W-:-:S04]  /*2aa0*/  IADD3 R9, PT, PT, R14, R11, RZ ;  /* 0x0000000b0e097210 */ /* 0x000fc80007ffe0ff */
[----:B------:R-:W-:-:S04]  /*2ab0*/  IADD3 R14, PT, PT, R9, -0x1, RZ ;  /* 0xffffffff090e7810 */ /* 0x000fc80007ffe0ff */
[----:B------:R-:W-:-:S13]  /*2ac0*/  ISETP.GE.U32.AND P0, PT, R14, 0xfe, PT ;  /* 0x000000fe0e00780c */ /* 0x000fda0003f06070 */
[----:B------:R-:W-:Y:S05]  /*2ad0*/  @!P0 BRA `(.L_x_61) ;  /* 0x0000000000808947 */ /* 0x000fea0003800000 */
[----:B------:R-:W-:-:S13]  /*2ae0*/  ISETP.GT.AND P0, PT, R9, 0xfe, PT ;  /* 0x000000fe0900780c */ /* 0x000fda0003f04270 */
[----:B------:R-:W-:Y:S05]  /*2af0*/  @P0 BRA `(.L_x_62) ;  /* 0x00000000006c0947 */ /* 0x000fea0003800000 */
[----:B------:R-:W-:-:S13]  /*2b00*/  ISETP.GE.AND P0, PT, R9, 0x1, PT ;  /* 0x000000010900780c */ /* 0x000fda0003f06270 */
[----:B------:R-:W-:Y:S05]  /*2b10*/  @P0 BRA `(.L_x_63) ;  /* 0x0000000000740947 */ /* 0x000fea0003800000 */
[----:B------:R-:W-:Y:S02]  /*2b20*/  ISETP.GE.AND P0, PT, R9, -0x18, PT ;  /* 0xffffffe80900780c */ /* 0x000fe40003f06270 */
[----:B------:R-:W-:-:S11]  /*2b30*/  LOP3.LUT R0, R0, 0x80000000, RZ, 0xc0, !PT ;  /* 0x8000000000007812 */ /* 0x000fd600078ec0ff */
[----:B------:R-:W-:Y:S05]  /*2b40*/  @!P0 BRA `(.L_x_63) ;  /* 0x0000000000688947 */ /* 0x000fea0003800000 */
[CCC-:B------:R-:W-:Y:S01]  /*2b50*/  FFMA.RZ R11, R15.reuse, R13.reuse, R16.reuse ;  /* 0x0000000d0f0b7223 */ /* 0x1c0fe2000000c010 */
[CCC-:B------:R-:W-:Y:S01]  /*2b60*/  FFMA.RP R14, R15.reuse, R13.reuse, R16.reuse ;  /* 0x0000000d0f0e7223 */ /* 0x1c0fe20000008010 */
[----:B------:R-:W-:Y:S01]  /*2b70*/  FFMA.RM R13, R15, R13, R16 ;  /* 0x0000000d0f0d7223 */ /* 0x000fe20000004010 */
[----:B------:R-:W-:Y:S02]  /*2b80*/  IADD3 R16, PT, PT, R9, 0x20, RZ ;  /* 0x0000002009107810 */ /* 0x000fe40007ffe0ff */
[----:B------:R-:W-:Y:S02]  /*2b90*/  LOP3.LUT R11, R11, 0x7fffff, RZ, 0xc0, !PT ;  /* 0x007fffff0b0b7812 */ /* 0x000fe400078ec0ff */
[----:B------:R-:W-:Y:S02]  /*2ba0*/  ISETP.NE.AND P3, PT, R9, RZ, PT ;  /* 0x000000ff0900720c */ /* 0x000fe40003f65270 */
[----:B------:R-:W-:Y:S02]  /*2bb0*/  LOP3.LUT R11, R11, 0x800000, RZ, 0xfc, !PT ;  /* 0x008000000b0b7812 */ /* 0x000fe400078efcff */
[----:B------:R-:W-:-:S02]  /*2bc0*/  ISETP.NE.AND P1, PT, R9, RZ, PT ;  /* 0x000000ff0900720c */ /* 0x000fc40003f25270 */
[----:B------:R-:W-:Y:S02]  /*2bd0*/  IADD3 R9, PT, PT, -R9, RZ, RZ ;  /* 0x000000ff09097210 */ /* 0x000fe40007ffe1ff */
[----:B------:R-:W-:Y:S02]  /*2be0*/  SHF.L.U32 R16, R11, R16, RZ ;  /* 0x000000100b107219 */ /* 0x000fe400000006ff */
[----:B------:R-:W-:Y:S02]  /*2bf0*/  FSETP.NEU.FTZ.AND P0, PT, R14, R13, PT ;  /* 0x0000000d0e00720b */ /* 0x000fe40003f1d000 */
[----:B------:R-:W-:Y:S02]  /*2c00*/  SEL R14, R9, RZ, P3 ;  /* 0x000000ff090e7207 */ /* 0x000fe40001800000 */
[----:B------:R-:W-:Y:S02]  /*2c10*/  ISETP.NE.AND P1, PT, R16, RZ, P1 ;  /* 0x000000ff1000720c */ /* 0x000fe40000f25270 */
[----:B------:R-:W-:-:S02]  /*2c20*/  SHF.R.U32.HI R14, RZ, R14, R11 ;  /* 0x0000000eff0e7219 */ /* 0x000fc4000001160b */
[----:B------:R-:W-:Y:S02]  /*2c30*/  PLOP3.LUT P0, PT, P0, P1, PT, 0xf8, 0x8f ;  /* 0x00000000008f781c */ /* 0x000fe40000703f70 */
[----:B------:R-:W-:Y:S02]  /*2c40*/  SHF.R.U32.HI R16, RZ, 0x1, R14 ;  /* 0x00000001ff107819 */ /* 0x000fe4000001160e */
[----:B------:R-:W-:-:S04]  /*2c50*/  SEL R9, RZ, 0x1, !P0 ;  /* 0x00000001ff097807 */ /* 0x000fc80004000000 */
[----:B------:R-:W-:-:S04]  /*2c60*/  LOP3.LUT R9, R9, 0x1, R16, 0xf8, !PT ;  /* 0x0000000109097812 */ /* 0x000fc800078ef810 */
[----:B------:R-:W-:-:S04]  /*2c70*/  LOP3.LUT R9, R9, R14, RZ, 0xc0, !PT ;  /* 0x0000000e09097212 */ /* 0x000fc800078ec0ff */
[----:B------:R-:W-:-:S04]  /*2c80*/  IADD3 R9, PT, PT, R16, R9, RZ ;  /* 0x0000000910097210 */ /* 0x000fc80007ffe0ff */
[----:B------:R-:W-:Y:S01]  /*2c90*/  LOP3.LUT R0, R9, R0, RZ, 0xfc, !PT ;  /* 0x0000000009007212 */ /* 0x000fe200078efcff */
[----:B------:R-:W-:Y:S06]  /*2ca0*/  BRA `(.L_x_63) ;  /* 0x0000000000107947 */ /* 0x000fec0003800000 */
.L_x_62:
[----:B------:R-:W-:-:S04]  /*2cb0*/  LOP3.LUT R0, R0, 0x80000000, RZ, 0xc0, !PT ;  /* 0x8000000000007812 */ /* 0x000fc800078ec0ff */
[----:B------:R-:W-:Y:S01]  /*2cc0*/  LOP3.LUT R0, R0, 0x7f800000, RZ, 0xfc, !PT ;  /* 0x7f80000000007812 */ /* 0x000fe200078efcff */
[----:B------:R-:W-:Y:S06]  /*2cd0*/  BRA `(.L_x_63) ;  /* 0x0000000000047947 */ /* 0x000fec0003800000 */
.L_x_61:
[----:B------:R-:W-:-:S07]  /*2ce0*/  LEA R0, R11, R0, 0x17 ;  /* 0x000000000b007211 */ /* 0x000fce00078eb8ff */
.L_x_63:
[----:B------:R-:W-:Y:S05]  /*2cf0*/  BSYNC.RECONVERGENT B1 ;  /* 0x0000000000017941 */ /* 0x000fea0003800200 */
.L_x_60:
[----:B------:R-:W-:Y:S05]  /*2d00*/  BRA `(.L_x_64) ;  /* 0x0000000000207947 */ /* 0x000fea0003800000 */
.L_x_59:
[----:B------:R-:W-:-:S04]  /*2d10*/  LOP3.LUT R0, R13, 0x80000000, R0, 0x48, !PT ;  /* 0x800000000d007812 */ /* 0x000fc800078e4800 */
[----:B------:R-:W-:Y:S01]  /*2d20*/  LOP3.LUT R0, R0, 0x7f800000, RZ, 0xfc, !PT ;  /* 0x7f80000000007812 */ /* 0x000fe200078efcff */
[----:B------:R-:W-:Y:S06]  /*2d30*/  BRA `(.L_x_64) ;  /* 0x0000000000147947 */ /* 0x000fec0003800000 */
.L_x_58:
[----:B------:R-:W-:Y:S01]  /*2d40*/  LOP3.LUT R0, R13, 0x80000000, R0, 0x48, !PT ;  /* 0x800000000d007812 */ /* 0x000fe200078e4800 */
[----:B------:R-:W-:Y:S06]  /*2d50*/  BRA `(.L_x_64) ;  /* 0x00000000000c7947 */ /* 0x000fec0003800000 */
.L_x_57:
[----:B------:R-:W0:Y:S01]  /*2d60*/  MUFU.RSQ R0, -QNAN ;  /* 0xffc0000000007908 */ /* 0x000e220000001400 */
[----:B------:R-:W-:Y:S05]  /*2d70*/  BRA `(.L_x_64) ;  /* 0x0000000000047947 */ /* 0x000fea0003800000 */
.L_x_56:
[----:B------:R-:W-:-:S07]  /*2d80*/  FADD.FTZ R0, R0, R3 ;  /* 0x0000000300007221 */ /* 0x000fce0000010000 */
.L_x_64:
[----:B------:R-:W-:Y:S05]  /*2d90*/  BSYNC.RECONVERGENT B0 ;  /* 0x0000000000007941 */ /* 0x000fea0003800200 */
.L_x_54:
[----:B------:R-:W-:Y:S01]  /*2da0*/  HFMA2 R11, -RZ, RZ, 0, 0 ;  /* 0x00000000ff0b7431 */ /* 0x000fe200000001ff */
[----:B0-----:R-:W-:-:S03]  /*2db0*/  MOV R9, R0 ;  /* 0x0000000000097202 */ /* 0x001fc60000000f00 */
[----:B------:R-:W-:Y:S05]  /*2dc0*/  RET.REL.NODEC R10 `(_Z15layerNormKernelPKfPfiif) ;  /* 0xffffffd00a8c7950 */ /* 0x000fea0003c3ffff */
.L_x_65:
[----:B------:R-:W-:-:S00]  /*2dd0*/  BRA `(.L_x_65) ;  /* 0xfffffffc00fc7947 */ /* 0x000fc0000383ffff */
[----:B------:R-:W-:-:S00]  /*2de0*/  NOP ;  /* 0x0000000000007918 */ /* 0x000fc00000000000 */
        /* <DEDUP_REMOVED lines=9> */
.L_x_148:


//--------------------- .text._Z10reluKernelPfi   --------------------------
	.section	.text._Z10reluKernelPfi,"ax",@progbits
	.align	128
        .global         _Z10reluKernelPfi
        .type           _Z10reluKernelPfi,@function
        .size           _Z10reluKernelPfi,(.L_x_153 - _Z10reluKernelPfi)
        .other          _Z10reluKernelPfi,@"STO_CUDA_ENTRY STV_DEFAULT"
_Z10reluKernelPfi:
.text._Z10reluKernelPfi:
        /* <DEDUP_REMOVED lines=8> */
[----:B------:R-:W0:Y:S01]  /*0080*/  LDC.64 R2, c[0x0][0x380] ;  /* 0x0000e000ff027b82 */ /* 0x000e220000000a00 */
[----:B------:R-:W1:Y:S01]  /*0090*/  LDCU.64 UR4, c[0x0][0x358] ;  /* 0x00006b00ff0477ac */ /* 0x000e620008000a00 */
[----:B0-----:R-:W-:-:S05]  /*00a0*/  IMAD.WIDE R2, R5, 0x4, R2 ;  /* 0x0000000405027825 */ /* 0x001fca00078e0202 */
[----:B-1----:R-:W2:Y:S02]  /*00b0*/  LDG.E R0, desc[UR4][R2.64] ;  /* 0x0000000402007981 */ /* 0x002ea4000c1e1900 */
[----:B--2---:R-:W-:-:S13]  /*00c0*/  FSETP.GEU.AND P0, PT, R0, RZ, PT ;  /* 0x000000ff0000720b */ /* 0x004fda0003f0e000 */
[----:B------:R-:W-:Y:S05]  /*00d0*/  @P0 EXIT ;  /* 0x000000000000094d */ /* 0x000fea0003800000 */
[----:B------:R-:W-:Y:S01]  /*00e0*/  STG.E desc[UR4][R2.64], RZ ;  /* 0x000000ff02007986 */ /* 0x000fe2000c101904 */
[----:B------:R-:W-:Y:S05]  /*00f0*/  EXIT ;  /* 0x000000000000794d */ /* 0x000fea0003800000 */
.L_x_66:
        /* <DEDUP_REMOVED lines=16> */
.L_x_153:


//--------------------- .text._Z13addBiasKernelPKfS0_Pfii --------------------------
	.section	.text._Z13addBiasKernelPKfS0_Pfii,"ax",@progbits
	.align	128
        .global         _Z13addBiasKernelPKfS0_Pfii
        .type           _Z13addBiasKernelPKfS0_Pfii,@function
        .size           _Z13addBiasKernelPKfS0_Pfii,(.L_x_154 - _Z13addBiasKernelPKfS0_Pfii)
        .other          _Z13addBiasKernelPKfS0_Pfii,@"STO_CUDA_ENTRY STV_DEFAULT"
_Z13addBiasKernelPKfS0_Pfii:
.text._Z13addBiasKernelPKfS0_Pfii:
[----:B------:R-:W-:Y:S01]  /*0000*/  LDC R1, c[0x0][0x37c] ;  /* 0x0000df00ff017b82 */ /* 0x000fe20000000800 */
[----:B------:R-:W0:Y:S07]  /*0010*/  S2R R5, SR_TID.X ;  /* 0x0000000000057919 */ /* 0x000e2e0000002100 */
[----:B------:R-:W0:Y:S08]  /*0020*/  S2UR UR4, SR_CTAID.X ;  /* 0x00000000000479c3 */ /* 0x000e300000002500 */
[----:B------:R-:W0:Y:S08]  /*0030*/  LDC R0, c[0x0][0x360] ;  /* 0x0000d800ff007b82 */ /* 0x000e300000000800 */
[----:B------:R-:W1:Y:S01]  /*0040*/  LDC.64 R2, c[0x0][0x398] ;  /* 0x0000e600ff027b82 */ /* 0x000e620000000a00 */
[----:B0-----:R-:W-:-:S02]  /*0050*/  IMAD R0, R0, UR4, R5 ;  /* 0x0000000400007c24 */ /* 0x001fc4000f8e0205 */
[----:B-1----:R-:W-:-:S05]  /*0060*/  IMAD R5, R3, R2, RZ ;  /* 0x0000000203057224 */ /* 0x002fca00078e02ff */
[----:B------:R-:W-:-:S13]  /*0070*/  ISETP.GE.AND P0, PT, R0, R5, PT ;  /* 0x000000050000720c */ /* 0x000fda0003f06270 */
[----:B------:R-:W-:Y:S05]  /*0080*/  @P0 EXIT ;  /* 0x000000000000094d */ /* 0x000fea0003800000 */
[----:B------:R-:W-:Y:S01]  /*0090*/  IABS R9, R3 ;  /* 0x0000000300097213 */ /* 0x000fe20000000000 */
[----:B------:R-:W0:Y:S01]  /*00a0*/  LDCU.64 UR4, c[0x0][0x358] ;  /* 0x00006b00ff0477ac */ /* 0x000e220008000a00 */
[----:B------:R-:W-:Y:S02]  /*00b0*/  ISETP.GE.AND P2, PT, R0, RZ, PT ;  /* 0x000000ff0000720c */ /* 0x000fe40003f46270 */
[----:B------:R-:W1:Y:S08]  /*00c0*/  I2F.RP R2, R9 ;  /* 0x0000000900027306 */ /* 0x000e700000209400 */
[----:B-1----:R-:W1:Y:S02]  /*00d0*/  MUFU.RCP R2, R2 ;  /* 0x0000000200027308 */ /* 0x002e640000001000 */
[----:B-1----:R-:W-:-:S06]  /*00e0*/  IADD3 R4, PT, PT, R2, 0xffffffe, RZ ;  /* 0x0ffffffe02047810 */ /* 0x002fcc0007ffe0ff */
[----:B------:R1:W2:Y:S02]  /*00f0*/  F2I.FTZ.U32.TRUNC.NTZ R5, R4 ;  /* 0x0000000400057305 */ /* 0x0002a4000021f000 */
[----:B-1----:R-:W-:Y:S02]  /*0100*/  HFMA2 R4, -RZ, RZ, 0, 0 ;  /* 0x00000000ff047431 */ /* 0x002fe400000001ff */
[----:B--2---:R-:W-:-:S04]  /*0110*/  IMAD.MOV R6, RZ, RZ, -R5 ;  /* 0x000000ffff067224 */ /* 0x004fc800078e0a05 */
[----:B------:R-:W-:Y:S01]  /*0120*/  IMAD R7, R6, R9, RZ ;  /* 0x0000000906077224 */ /* 0x000fe200078e02ff */
[----:B------:R-:W-:-:S03]  /*0130*/  IABS R6, R0 ;  /* 0x0000000000067213 */ /* 0x000fc60000000000 */
[----:B------:R-:W-:-:S06]  /*0140*/  IMAD.HI.U32 R5, R5, R7, R4 ;  /* 0x0000000705057227 */ /* 0x000fcc00078e0004 */
[----:B------:R-:W-:-:S04]  /*0150*/  IMAD.HI.U32 R5, R5, R6, RZ ;  /* 0x0000000605057227 */ /* 0x000fc800078e00ff */
[----:B------:R-:W-:-:S04]  /*0160*/  IMAD.MOV R5, RZ, RZ, -R5 ;  /* 0x000000ffff057224 */ /* 0x000fc800078e0a05 */
[C---:B------:R-:W-:Y:S02]  /*0170*/  IMAD R2, R9.reuse, R5, R6 ;  /* 0x0000000509027224 */ /* 0x040fe400078e0206 */
[----:B------:R-:W1:Y:S03]  /*0180*/  LDC.64 R4, c[0x0][0x380] ;  /* 0x0000e000ff047b82 */ /* 0x000e660000000a00 */
[----:B------:R-:W-:-:S05]  /*0190*/  ISETP.GT.U32.AND P0, PT, R9, R2, PT ;  /* 0x000000020900720c */ /* 0x000fca0003f04070 */
[----:B------:R-:W2:Y:S08]  /*01a0*/  LDC.64 R6, c[0x0][0x388] ;  /* 0x0000e200ff067b82 */ /* 0x000eb00000000a00 */
[----:B------:R-:W-:Y:S02]  /*01b0*/  @!P0 IADD3 R2, PT, PT, R2, -R9, RZ ;  /* 0x8000000902028210 */ /* 0x000fe40007ffe0ff */
[----:B------:R-:W-:-:S02]  /*01c0*/  ISETP.NE.AND P0, PT, R3, RZ, PT ;  /* 0x000000ff0300720c */ /* 0x000fc40003f05270 */
[----:B------:R-:W-:-:S13]  /*01d0*/  ISETP.GT.U32.AND P1, PT, R9, R2, PT ;  /* 0x000000020900720c */ /* 0x000fda0003f24070 */
[----:B------:R-:W-:-:S05]  /*01e0*/  @!P1 IMAD.IADD R2, R2, 0x1, -R9 ;  /* 0x0000000102029824 */ /* 0x000fca00078e0a09 */
[----:B------:R-:W-:-:S04]  /*01f0*/  MOV R9, R2 ;  /* 0x0000000200097202 */ /* 0x000fc80000000f00 */
[----:B------:R-:W-:Y:S02]  /*0200*/  @!P2 IADD3 R9, PT, PT, -R9, RZ, RZ ;  /* 0x000000ff0909a210 */ /* 0x000fe40007ffe1ff */
[----:B------:R-:W-:Y:S01]  /*0210*/  @!P0 LOP3.LUT R9, RZ, R3, RZ, 0x33, !PT ;  /* 0x00000003ff098212 */ /* 0x000fe200078e33ff */
[----:B-1----:R-:W-:-:S04]  /*0220*/  IMAD.WIDE R2, R0, 0x4, R4 ;  /* 0x0000000400027825 */ /* 0x002fc800078e0204 */
[----:B--2---:R-:W-:Y:S02]  /*0230*/  IMAD.WIDE R4, R9, 0x4, R6 ;  /* 0x0000000409047825 */ /* 0x004fe400078e0206 */
[----:B0-----:R-:W2:Y:S01]  /*0240*/  LDG.E R2, desc[UR4][R2.64] ;  /* 0x0000000402027981 */ /* 0x001ea2000c1e1900 */
[----:B------:R-:W0:Y:S03]  /*0250*/  LDC.64 R6, c[0x0][0x390] ;  /* 0x0000e400ff067b82 */ /* 0x000e260000000a00 */
[----:B------:R-:W2:Y:S01]  /*0260*/  LDG.E R5, desc[UR4][R4.64] ;  /* 0x0000000404057981 */ /* 0x000ea2000c1e1900 */
[----:B0-----:R-:W-:-:S04]  /*0270*/  IMAD.WIDE R6, R0, 0x4, R6 ;  /* 0x0000000400067825 */ /* 0x001fc800078e0206 */
[----:B--2---:R-:W-:-:S05]  /*0280*/  FADD R9, R2, R5 ;  /* 0x0000000502097221 */ /* 0x004fca0000000000 */
[----:B------:R-:W-:Y:S01]  /*0290*/  STG.E desc[UR4][R6.64], R9 ;  /* 0x0000000906007986 */ /* 0x000fe2000c101904 */
[----:B------:R-:W-:Y:S05]  /*02a0*/  EXIT ;  /* 0x000000000000794d */ /* 0x000fea0003800000 */
.L_x_67:
        /* <DEDUP_REMOVED lines=13> */
.L_x_154:


//--------------------- .text._Z15addMatrixKernelPKfS0_Pfii --------------------------
	.section	.text._Z15addMatrixKernelPKfS0_Pfii,"ax",@progbits
	.align	128
        .global         _Z15addMatrixKernelPKfS0_Pfii
        .type           _Z15addMatrixKernelPKfS0_Pfii,@function
        .size           _Z15addMatrixKernelPKfS0_Pfii,(.L_x_155 - _Z15addMatrixKernelPKfS0_Pfii)
        .other          _Z15addMatrixKernelPKfS0_Pfii,@"STO_CUDA_ENTRY STV_DEFAULT"
_Z15addMatrixKernelPKfS0_Pfii:
.text._Z15addMatrixKernelPKfS0_Pfii:
[----:B------:R-:W-:Y:S01]  /*0000*/  LDC R1, c[0x0][0x37c] ;  /* 0x0000df00ff017b82 */ /* 0x000fe20000000800 */
[----:B------:R-:W0:Y:S07]  /*0010*/  S2R R0, SR_TID.X ;  /* 0x0000000000007919 */ /* 0x000e2e0000002100 */
[----:B------:R-:W0:Y:S01]  /*0020*/  S2UR UR6, SR_CTAID.X ;  /* 0x00000000000679c3 */ /* 0x000e220000002500 */
[----:B------:R-:W1:Y:S07]  /*0030*/  LDCU.64 UR4, c[0x0][0x398] ;  /* 0x00007300ff0477ac */ /* 0x000e6e0008000a00 */
[----:B------:R-:W0:Y:S01]  /*0040*/  LDC R9, c[0x0][0x360] ;  /* 0x0000d800ff097b82 */ /* 0x000e220000000800 */
[----:B-1----:R-:W-:Y:S01]  /*0050*/  UIMAD UR4, UR5, UR4, URZ ;  /* 0x00000004050472a4 */ /* 0x002fe2000f8e02ff */
[----:B0-----:R-:W-:-:S05]  /*0060*/  IMAD R9, R9, UR6, R0 ;  /* 0x0000000609097c24 */ /* 0x001fca000f8e0200 */
[----:B------:R-:W-:-:S13]  /*0070*/  ISETP.GE.AND P0, PT, R9, UR4, PT ;  /* 0x0000000409007c0c */ /* 0x000fda000bf06270 */
[----:B------:R-:W-:Y:S05]  /*0080*/  @P0 EXIT ;  /* 0x000000000000094d */ /* 0x000fea0003800000 */
[----:B------:R-:W0:Y:S01]  /*0090*/  LDC.64 R2, c[0x0][0x380] ;  /* 0x0000e000ff027b82 */ /* 0x000e220000000a00 */
[----:B------:R-:W1:Y:S07]  /*00a0*/  LDCU.64 UR4, c[0x0][0x358] ;  /* 0x00006b00ff0477ac */ /* 0x000e6e0008000a00 */
[----:B------:R-:W2:Y:S08]  /*00b0*/  LDC.64 R4, c[0x0][0x388] ;  /* 0x0000e200ff047b82 */ /* 0x000eb00000000a00 */
[----:B------:R-:W3:Y:S01]  /*00c0*/  LDC.64 R6, c[0x0][0x390] ;  /* 0x0000e400ff067b82 */ /* 0x000ee20000000a00 */
[----:B0-----:R-:W-:-:S06]  /*00d0*/  IMAD.WIDE R2, R9, 0x4, R2 ;  /* 0x0000000409027825 */ /* 0x001fcc00078e0202 */
[----:B-1----:R-:W4:Y:S01]  /*00e0*/  LDG.E R2, desc[UR4][R2.64] ;  /* 0x0000000402027981 */ /* 0x002f22000c1e1900 */
[----:B--2---:R-:W-:-:S06]  /*00f0*/  IMAD.WIDE R4, R9, 0x4, R4 ;  /* 0x0000000409047825 */ /* 0x004fcc00078e0204 */
[----:B------:R-:W4:Y:S01]  /*0100*/  LDG.E R5, desc[UR4][R4.64] ;  /* 0x0000000404057981 */ /* 0x000f22000c1e1900 */
[----:B---3--:R-:W-:-:S04]  /*0110*/  IMAD.WIDE R6, R9, 0x4, R6 ;  /* 0x0000000409067825 */ /* 0x008fc800078e0206 */
[----:B----4-:R-:W-:-:S05]  /*0120*/  FADD R9, R2, R5 ;  /* 0x0000000502097221 */ /* 0x010fca0000000000 */
[----:B------:R-:W-:Y:S01]  /*0130*/  STG.E desc[UR4][R6.64], R9 ;  /* 0x0000000906007986 */ /* 0x000fe2000c101904 */
[----:B------:R-:W-:Y:S05]  /*0140*/  EXIT ;  /* 0x000000000000794d */ /* 0x000fea0003800000 */
.L_x_68:
        /* <DEDUP_REMOVED lines=11> */
.L_x_155:


//--------------------- .text._Z12concatKernelPKfS0_Pfii --------------------------
	.section	.text._Z12concatKernelPKfS0_Pfii,"ax",@progbits
	.align	128
        .global         _Z12concatKernelPKfS0_Pfii
        .type           _Z12concatKernelPKfS0_Pfii,@function
        .size           _Z12concatKernelPKfS0_Pfii,(.L_x_156 - _Z12concatKernelPKfS0_Pfii)
        .other          _Z12concatKernelPKfS0_Pfii,@"STO_CUDA_ENTRY STV_DEFAULT"
_Z12concatKernelPKfS0_Pfii:
.text._Z12concatKernelPKfS0_Pfii:
[----:B------:R-:W-:Y:S01]  /*0000*/  LDC R1, c[0x0][0x37c] ;  /* 0x0000df00ff017b82 */ /* 0x000fe20000000800 */
[----:B------:R-:W0:Y:S07]  /*0010*/  S2R R7, SR_TID.X ;  /* 0x0000000000077919 */ /* 0x000e2e0000002100 */
[----:B------:R-:W1:Y:S01]  /*0020*/  LDC R0, c[0x0][0x364] ;  /* 0x0000d900ff007b82 */ /* 0x000e620000000800 */
[----:B------:R-:W1:Y:S07]  /*0030*/  S2R R5, SR_TID.Y ;  /* 0x0000000000057919 */ /* 0x000e6e0000002200 */
[----:B------:R-:W0:Y:S08]  /*0040*/  S2UR UR5, SR_CTAID.X ;  /* 0x00000000000579c3 */ /* 0x000e300000002500 */
[----:B------:R-:W0:Y:S08]  /*0050*/  LDC R6, c[0x0][0x360] ;  /* 0x0000d800ff067b82 */ /* 0x000e300000000800 */
[----:B------:R-:W1:Y:S08]  /*0060*/  S2UR UR4, SR_CTAID.Y ;  /* 0x00000000000479c3 */ /* 0x000e700000002600 */
[----:B------:R-:W2:Y:S01]  /*0070*/  LDC.64 R2, c[0x0][0x398] ;  /* 0x0000e600ff027b82 */ /* 0x000ea20000000a00 */
[----:B0-----:R-:W-:-:S02]  /*0080*/  IMAD R6, R6, UR5, R7 ;  /* 0x0000000506067c24 */ /* 0x001fc4000f8e0207 */
[----:B-1----:R-:W-:-:S03]  /*0090*/  IMAD R0, R0, UR4, R5 ;  /* 0x0000000400007c24 */ /* 0x002fc6000f8e0205 */
[----:B--2---:R-:W-:-:S04]  /*00a0*/  ISETP.GE.AND P0, PT, R6, R3, PT ;  /* 0x000000030600720c */ /* 0x004fc80003f06270 */
[----:B------:R-:W-:-:S13]  /*00b0*/  ISETP.GE.OR P0, PT, R0, R2, P0 ;  /* 0x000000020000720c */ /* 0x000fda0000706670 */
[----:B------:R-:W-:Y:S05]  /*00c0*/  @P0 EXIT ;  /* 0x000000000000094d */ /* 0x000fea0003800000 */
[----:B------:R-:W0:Y:S01]  /*00d0*/  LDC.64 R4, c[0x0][0x380] ;  /* 0x0000e000ff047b82 */ /* 0x000e220000000a00 */
[----:B------:R-:W1:Y:S01]  /*00e0*/  LDCU.64 UR4, c[0x0][0x358] ;  /* 0x00006b00ff0477ac */ /* 0x000e620008000a00 */
[----:B------:R-:W-:-:S06]  /*00f0*/  IMAD R11, R0, R3, R6 ;  /* 0x00000003000b7224 */ /* 0x000fcc00078e0206 */
[----:B------:R-:W2:Y:S08]  /*0100*/  LDC.64 R6, c[0x0][0x390] ;  /* 0x0000e400ff067b82 */ /* 0x000eb00000000a00 */
[----:B------:R-:W3:Y:S01]  /*0110*/  LDC.64 R8, c[0x0][0x388] ;  /* 0x0000e200ff087b82 */ /* 0x000ee20000000a00 */
[----:B0-----:R-:W-:-:S06]  /*0120*/  IMAD.WIDE R4, R11, 0x4, R4 ;  /* 0x000000040b047825 */ /* 0x001fcc00078e0204 */
[----:B-1----:R-:W4:Y:S01]  /*0130*/  LDG.E R5, desc[UR4][R4.64] ;  /* 0x0000000404057981 */ /* 0x002f22000c1e1900 */
[----:B------:R-:W-:-:S04]  /*0140*/  IMAD R13, R0, R3, R11 ;  /* 0x00000003000d7224 */ /* 0x000fc800078e020b */
[----:B--2---:R-:W-:-:S04]  /*0150*/  IMAD.WIDE R6, R13, 0x4, R6 ;  /* 0x000000040d067825 */ /* 0x004fc800078e0206 */
[----:B---3--:R-:W-:Y:S01]  /*0160*/  IMAD.WIDE R8, R11, 0x4, R8 ;  /* 0x000000040b087825 */ /* 0x008fe200078e0208 */
[----:B----4-:R-:W-:Y:S05]  /*0170*/  STG.E desc[UR4][R6.64], R5 ;  /* 0x0000000506007986 */ /* 0x010fea000c101904 */
[----:B------:R-:W2:Y:S01]  /*0180*/  LDG.E R9, desc[UR4][R8.64] ;  /* 0x0000000408097981 */ /* 0x000ea2000c1e1900 */
[----:B------:R-:W-:-:S05]  /*0190*/  IMAD.WIDE R2, R3, 0x4, R6 ;  /* 0x0000000403027825 */ /* 0x000fca00078e0206 */
[----:B--2---:R-:W-:Y:S01]  /*01a0*/  STG.E desc[UR4][R2.64], R9 ;  /* 0x0000000902007986 */ /* 0x004fe2000c101904 */
[----:B------:R-:W-:Y:S05]  /*01b0*/  EXIT ;  /* 0x000000000000794d */ /* 0x000fea0003800000 */
.L_x_69:
        /* <DEDUP_REMOVED lines=12> */
.L_x_156:


//--------------------- .text._Z13softmaxKernelPKfPfii --------------------------
	.section	.text._Z13softmaxKernelPKfPfii,"ax",@progbits
	.align	128
        .global         _Z13softmaxKernelPKfPfii
        .type           _Z13softmaxKernelPKfPfii,@function
        .size           _Z13softmaxKernelPKfPfii,(.L_x_149 - _Z13softmaxKernelPKfPfii)
        .other          _Z13softmaxKernelPKfPfii,@"STO_CUDA_ENTRY STV_DEFAULT"
_Z13softmaxKernelPKfPfii:
.text._Z13softmaxKernelPKfPfii:
[----:B------:R-:W0:Y:S08]  /*0000*/  LDC R1, c[0x0][0x37c] ;  /* 0x0000df00ff017b82 */ /* 0x000e300000000800 */
[----:B------:R-:W1:Y:S01]  /*0010*/  S2UR UR9, SR_CTAID.X ;  /* 0x00000000000979c3 */ /* 0x000e620000002500 */
[----:B0-----:R-:W-:-:S07]  /*0020*/  IADD3 R1, PT, PT, R1, -0x800, RZ ;  /* 0xfffff80001017810 */ /* 0x001fce0007ffe0ff */
[----:B------:R-:W1:Y:S02]  /*0030*/  LDC R0, c[0x0][0x390] ;  /* 0x0000e400ff007b82 */ /* 0x000e640000000800 */
[----:B-1----:R-:W-:-:S13]  /*0040*/  ISETP.LE.AND P0, PT, R0, UR9, PT ;  /* 0x0000000900007c0c */ /* 0x002fda000bf03270 */
[----:B------:R-:W-:Y:S05]  /*0050*/  @P0 EXIT ;  /* 0x000000000000094d */ /* 0x000fea0003800000 */
[----:B------:R-:W0:Y:S01]  /*0060*/  LDCU UR6, c[0x0][0x394] ;  /* 0x00007280ff0677ac */ /* 0x000e220008000800 */
[----:B------:R-:W-:Y:S01]  /*0070*/  MOV R0, 0xff7fffff ;  /* 0xff7fffff00007802 */ /* 0x000fe20000000f00 */
[----:B------:R-:W1:Y:S01]  /*0080*/  LDCU.64 UR10, c[0x0][0x358] ;  /* 0x00006b00ff0a77ac */ /* 0x000e620008000a00 */
[----:B0-----:R-:W-:-:S09]  /*0090*/  UISETP.GE.AND UP0, UPT, UR6, 0x1, UPT ;  /* 0x000000010600788c */ /* 0x001fd2000bf06270 */
[----:B-1----:R-:W-:Y:S05]  /*00a0*/  BRA.U !UP0, `(.L_x_70) ;  /* 0x0000000508b07547 */ /* 0x002fea000b800000 */
[----:B------:R-:W-:Y:S01]  /*00b0*/  UISETP.GE.U32.AND UP1, UPT, UR6, 0x10, UPT ;  /* 0x000000100600788c */ /* 0x000fe2000bf26070 */
[----:B------:R-:W-:Y:S01]  /*00c0*/  HFMA2 R2, -RZ, RZ, 0, 0 ;  /* 0x00000000ff027431 */ /* 0x000fe200000001ff */
[----:B------:R-:W-:Y:S01]  /*00d0*/  ULOP3.LUT UR8, UR6, 0xf, URZ, 0xc0, !UPT ;  /* 0x0000000f06087892 */ /* 0x000fe2000f8ec0ff */
[----:B------:R-:W-:Y:S01]  /*00e0*/  MOV R0, 0xff7fffff ;  /* 0xff7fffff00007802 */ /* 0x000fe20000000f00 */
[----:B------:R-:W-:Y:S02]  /*00f0*/  UIMAD UR7, UR9, UR6, URZ ;  /* 0x00000006090772a4 */ /* 0x000fe4000f8e02ff */
[----:B------:R-:W-:-:S03]  /*0100*/  UISETP.NE.AND UP0, UPT, UR8, URZ, UPT ;  /* 0x000000ff0800728c */ /* 0x000fc6000bf05270 */
[----:B------:R-:W-:Y:S08]  /*0110*/  BRA.U !UP1, `(.L_x_71) ;  /* 0x0000000109a07547 */ /* 0x000ff0000b800000 */
[----:B------:R-:W0:Y:S01]  /*0120*/  LDCU.64 UR4, c[0x0][0x380] ;  /* 0x00007000ff0477ac */ /* 0x000e220008000a00 */
[----:B------:R-:W-:Y:S01]  /*0130*/  MOV R0, 0xff7fffff ;  /* 0xff7fffff00007802 */ /* 0x000fe20000000f00 */
[----:B0-----:R-:W-:-:S04]  /*0140*/  UIMAD.WIDE.U32 UR4, UR7, 0x4, UR4 ;  /* 0x00000004070478a5 */ /* 0x001fc8000f8e0004 */
[----:B------:R-:W-:Y:S02]  /*0150*/  UIADD3 UR12, UP1, UPT, UR4, 0x20, URZ ;  /* 0x00000020040c7890 */ /* 0x000fe4000ff3e0ff */
[----:B------:R-:W-:Y:S02]  /*0160*/  ULOP3.LUT UR4, UR6, 0x7ffffff0, URZ, 0xc0, !UPT ;  /* 0x7ffffff006047892 */ /* 0x000fe4000f8ec0ff */
[----:B------:R-:W-:Y:S02]  /*0170*/  UIADD3.X UR5, UPT, UPT, URZ, UR5, URZ, UP1, !UPT ;  /* 0x00000005ff057290 */ /* 0x000fe40008ffe4ff */
[----:B------:R-:W-:Y:S01]  /*0180*/  MOV R6, UR12 ;  /* 0x0000000c00067c02 */ /* 0x000fe20008000f00 */
[----:B------:R-:W-:Y:S02]  /*0190*/  UIADD3 UR6, UPT, UPT, -UR4, URZ, URZ ;  /* 0x000000ff04067290 */ /* 0x000fe4000fffe1ff */
[----:B------:R-:W-:Y:S02]  /*01a0*/  MOV R2, UR4 ;  /* 0x0000000400027c02 */ /* 0x000fe40008000f00 */
[----:B------:R-:W-:-:S08]  /*01b0*/  MOV R5, UR5 ;  /* 0x0000000500057c02 */ /* 0x000fd00008000f00 */
.L_x_72:
[----:B------:R-:W-:-:S05]  /*01c0*/  MOV R4, R6 ;  /* 0x0000000600047202 */ /* 0x000fca0000000f00 */
[----:B------:R-:W2:Y:S04]  /*01d0*/  LDG.E R3, desc[UR10][R4.64+-0x20] ;  /* 0xffffe00a04037981 */ /* 0x000ea8000c1e1900 */
[----:B------:R-:W2:Y:S04]  /*01e0*/  LDG.E R6, desc[UR10][R4.64+-0x1c] ;  /* 0xffffe40a04067981 */ /* 0x000ea8000c1e1900 */
[----:B------:R-:W3:Y:S04]  /*01f0*/  LDG.E R8, desc[UR10][R4.64+-0x18] ;  /* 0xffffe80a04087981 */ /* 0x000ee8000c1e1900 */
[----:B------:R-:W3:Y:S04]  /*0200*/  LDG.E R7, desc[UR10][R4.64+-0x14] ;  /* 0xffffec0a04077981 */ /* 0x000ee8000c1e1900 */
[----:B------:R-:W4:Y:S04]  /*0210*/  LDG.E R10, desc[UR10][R4.64+-0x10] ;  /* 0xfffff00a040a7981 */ /* 0x000f28000c1e1900 */
        /* <DEDUP_REMOVED lines=10> */
[----:B------:R0:W5:Y:S01]  /*02c0*/  LDG.E R19, desc[UR10][R4.64+0x1c] ;  /* 0x00001c0a04137981 */ /* 0x000162000c1e1900 */
[----:B------:R-:W-:-:S04]  /*02d0*/  UIADD3 UR6, UPT, UPT, UR6, 0x10, URZ ;  /* 0x0000001006067890 */ /* 0x000fc8000fffe0ff */
[----:B------:R-:W-:Y:S01]  /*02e0*/  UISETP.NE.AND UP1, UPT, UR6, URZ, UPT ;  /* 0x000000ff0600728c */ /* 0x000fe2000bf25270 */
[----:B--2---:R-:W-:Y:S02]  /*02f0*/  FMNMX3 R3, R3, R0, R6, !PT ;  /* 0x0000000003037276 */ /* 0x004fe40007800006 */
[----:B------:R-:W-:-:S04]  /*0300*/  IADD3 R6, P0, PT, R4, 0x40, RZ ;  /* 0x0000004004067810 */ /* 0x000fc80007f1e0ff */
[----:B0-----:R-:W-:Y:S02]  /*0310*/  IADD3.X R5, PT, PT, RZ, R5, RZ, P0, !PT ;  /* 0x00000005ff057210 */ /* 0x001fe400007fe4ff */
[----:B---3--:R-:W-:-:S04]  /*0320*/  FMNMX3 R3, R8, R3, R7, !PT ;  /* 0x0000000308037276 */ /* 0x008fc80007800007 */
[----:B----4-:R-:W-:-:S04]  /*0330*/  FMNMX3 R3, R10, R3, R9, !PT ;  /* 0x000000030a037276 */ /* 0x010fc80007800009 */
[----:B-----5:R-:W-:-:S04]  /*0340*/  FMNMX3 R3, R12, R3, R11, !PT ;  /* 0x000000030c037276 */ /* 0x020fc8000780000b */
[----:B------:R-:W-:-:S04]  /*0350*/  FMNMX3 R3, R14, R3, R13, !PT ;  /* 0x000000030e037276 */ /* 0x000fc8000780000d */
[----:B------:R-:W-:-:S04]  /*0360*/  FMNMX3 R3, R16, R3, R15, !PT ;  /* 0x0000000310037276 */ /* 0x000fc8000780000f */
[----:B------:R-:W-:-:S04]  /*0370*/  FMNMX3 R3, R18, R3, R17, !PT ;  /* 0x0000000312037276 */ /* 0x000fc80007800011 */
[----:B------:R-:W-:Y:S01]  /*0380*/  FMNMX3 R0, R20, R3, R19, !PT ;  /* 0x0000000314007276 */ /* 0x000fe20007800013 */
[----:B------:R-:W-:Y:S06]  /*0390*/  BRA.U UP1, `(.L_x_72) ;  /* 0xfffffffd01887547 */ /* 0x000fec000b83ffff */
.L_x_71:
[----:B------:R-:W-:Y:S05]  /*03a0*/  BRA.U !UP0, `(.L_x_70) ;  /* 0x0000000108f07547 */ /* 0x000fea000b800000 */
[----:B------:R-:W0:Y:S01]  /*03b0*/  LDCU UR4, c[0x0][0x394] ;  /* 0x00007280ff0477ac */ /* 0x000e220008000800 */
[----:B------:R-:W-:Y:S02]  /*03c0*/  UISETP.GE.U32.AND UP0, UPT, UR8, 0x8, UPT ;  /* 0x000000080800788c */ /* 0x000fe4000bf06070 */
[----:B0-----:R-:W-:-:S04]  /*03d0*/  ULOP3.LUT UR5, UR4, 0x7, URZ, 0xc0, !UPT ;  /* 0x0000000704057892 */ /* 0x001fc8000f8ec0ff */
[----:B------:R-:W-:-:S03]  /*03e0*/  UISETP.NE.AND UP1, UPT, UR5, URZ, UPT ;  /* 0x000000ff0500728c */ /* 0x000fc6000bf25270 */
[----:B------:R-:W-:Y:S08]  /*03f0*/  BRA.U !UP0, `(.L_x_73) ;  /* 0x0000000108547547 */ /* 0x000ff0000b800000 */
[----:B------:R-:W0:Y:S01]  /*0400*/  LDC.64 R10, c[0x0][0x380] ;  /* 0x0000e000ff0a7b82 */ /* 0x000e220000000a00 */
[C---:B------:R-:W-:Y:S02]  /*0410*/  IADD3 R5, P0, PT, R2.reuse, UR7, RZ ;  /* 0x0000000702057c10 */ /* 0x040fe4000ff1e0ff */
[----:B------:R-:W-:Y:S02]  /*0420*/  IADD3 R3, PT, PT, R2, UR7, RZ ;  /* 0x0000000702037c10 */ /* 0x000fe4000fffe0ff */
[----:B------:R-:W-:-:S03]  /*0430*/  IADD3.X R8, PT, PT, RZ, RZ, RZ, P0, !PT ;  /* 0x000000ffff087210 */ /* 0x000fc600007fe4ff */
[----:B------:R-:W1:Y:S01]  /*0440*/  LDC.64 R6, c[0x0][0x380] ;  /* 0x0000e000ff067b82 */ /* 0x000e620000000a00 */
[----:B0-----:R-:W-:-:S04]  /*0450*/  LEA R4, P0, R5, R10, 0x2 ;  /* 0x0000000a05047211 */ /* 0x001fc800078010ff */
[----:B------:R-:W-:Y:S01]  /*0460*/  LEA.HI.X R5, R5, R11, R8, 0x2, P0 ;  /* 0x0000000b05057211 */ /* 0x000fe200000f1408 */
[----:B-1----:R-:W-:-:S04]  /*0470*/  IMAD.WIDE.U32 R6, R3, 0x4, R6 ;  /* 0x0000000403067825 */ /* 0x002fc800078e0006 */
[----:B------:R-:W2:Y:S04]  /*0480*/  LDG.E R8, desc[UR10][R4.64+0x8] ;  /* 0x0000080a04087981 */ /* 0x000ea8000c1e1900 */
[----:B------:R-:W3:Y:S04]  /*0490*/  LDG.E R3, desc[UR10][R4.64+0x4] ;  /* 0x0000040a04037981 */ /* 0x000ee8000c1e1900 */
[----:B------:R-:W3:Y:S04]  /*04a0*/  LDG.E R7, desc[UR10][R6.64] ;  /* 0x0000000a06077981 */ /* 0x000ee8000c1e1900 */
[----:B------:R-:W2:Y:S04]  /*04b0*/  LDG.E R9, desc[UR10][R4.64+0xc] ;  /* 0x00000c0a04097981 */ /* 0x000ea8000c1e1900 */
[----:B------:R-:W4:Y:S04]  /*04c0*/  LDG.E R10, desc[UR10][R4.64+0x10] ;  /* 0x0000100a040a7981 */ /* 0x000f28000c1e1900 */
[----:B------:R-:W4:Y:S04]  /*04d0*/  LDG.E R11, desc[UR10][R4.64+0x14] ;  /* 0x0000140a040b7981 */ /* 0x000f28000c1e1900 */
[----:B------:R-:W5:Y:S04]  /*04e0*/  LDG.E R12, desc[UR10][R4.64+0x18] ;  /* 0x0000180a040c7981 */ /* 0x000f68000c1e1900 */
[----:B------:R-:W5:Y:S01]  /*04f0*/  LDG.E R13, desc[UR10][R4.64+0x1c] ;  /* 0x00001c0a040d7981 */ /* 0x000f62000c1e1900 */
[----:B------:R-:W-:-:S02]  /*0500*/  IADD3 R2, PT, PT, R2, 0x8, RZ ;  /* 0x0000000802027810 */ /* 0x000fc40007ffe0ff */
[----:B---3--:R-:W-:-:S04]  /*0510*/  FMNMX3 R3, R7, R0, R3, !PT ;  /* 0x0000000007037276 */ /* 0x008fc80007800003 */
[----:B--2---:R-:W-:-:S04]  /*0520*/  FMNMX3 R3, R8, R3, R9, !PT ;  /* 0x0000000308037276 */ /* 0x004fc80007800009 */
[----:B----4-:R-:W-:-:S04]  /*0530*/  FMNMX3 R3, R10, R3, R11, !PT ;  /* 0x000000030a037276 */ /* 0x010fc8000780000b */
[----:B-----5:R-:W-:-:S07]  /*0540*/  FMNMX3 R0, R12, R3, R13, !PT ;  /* 0x000000030c007276 */ /* 0x020fce000780000d */
.L_x_73:
[----:B------:R-:W-:Y:S05]  /*0550*/  BRA.U !UP1, `(.L_x_70) ;  /* 0x0000000109847547 */ /* 0x000fea000b800000 */
[----:B------:R-:W-:Y:S02]  /*0560*/  UISETP.GE.U32.AND UP0, UPT, UR5, 0x4, UPT ;  /* 0x000000040500788c */ /* 0x000fe4000bf06070 */
[----:B------:R-:W-:-:S04]  /*0570*/  ULOP3.LUT UR4, UR4, 0x3, URZ, 0xc0, !UPT ;  /* 0x0000000304047892 */ /* 0x000fc8000f8ec0ff */
        /* <DEDUP_REMOVED lines=13> */
[----:B------:R-:W2:Y:S01]  /*0650*/  LDG.E R8, desc[UR10][R6.64+0xc] ;  /* 0x00000c0a06087981 */ /* 0x000ea2000c1e1900 */
[----:B------:R-:W-:-:S02]  /*0660*/  IADD3 R2, PT, PT, R2, 0x4, RZ ;  /* 0x0000000402027810 */ /* 0x000fc40007ffe0ff */
[----:B---3--:R-:W-:-:S04]  /*0670*/  FMNMX3 R0, R5, R0, R3, !PT ;  /* 0x0000000005007276 */ /* 0x008fc80007800003 */
[----:B--2---:R-:W-:-:S07]  /*0680*/  FMNMX3 R0, R9, R0, R8, !PT ;  /* 0x0000000009007276 */ /* 0x004fce0007800008 */
.L_x_74:
[----:B------:R-:W-:Y:S05]  /*0690*/  BRA.U !UP1, `(.L_x_70) ;  /* 0x0000000109347547 */ /* 0x000fea000b800000 */
[----:B------:R-:W0:Y:S01]  /*06a0*/  LDC.64 R4, c[0x0][0x380] ;  /* 0x0000e000ff047b82 */ /* 0x000e220000000a00 */
[----:B------:R-:W-:Y:S01]  /*06b0*/  IADD3 R3, PT, PT, R2, UR7, RZ ;  /* 0x0000000702037c10 */ /* 0x000fe2000fffe0ff */
[----:B------:R-:W-:-:S04]  /*06c0*/  UIADD3 UR4, UPT, UPT, -UR4, URZ, URZ ;  /* 0x000000ff04047290 */ /* 0x000fc8000fffe1ff */
[----:B0-----:R-:W-:-:S05]  /*06d0*/  IMAD.WIDE.U32 R2, R3, 0x4, R4 ;  /* 0x0000000403027825 */ /* 0x001fca00078e0004 */
[----:B------:R-:W-:-:S07]  /*06e0*/  MOV R5, R3 ;  /* 0x0000000300057202 */ /* 0x000fce0000000f00 */
.L_x_75:
[----:B------:R-:W-:-:S06]  /*06f0*/  MOV R3, R5 ;  /* 0x0000000500037202 */ /* 0x000fcc0000000f00 */
[----:B------:R0:W2:Y:S01]  /*0700*/  LDG.E R3, desc[UR10][R2.64] ;  /* 0x0000000a02037981 */ /* 0x0000a2000c1e1900 */
[----:B------:R-:W-:-:S04]  /*0710*/  UIADD3 UR4, UPT, UPT, UR4, 0x1, URZ ;  /* 0x0000000104047890 */ /* 0x000fc8000fffe0ff */
[----:B------:R-:W-:Y:S01]  /*0720*/  UISETP.NE.AND UP0, UPT, UR4, URZ, UPT ;  /* 0x000000ff0400728c */ /* 0x000fe2000bf05270 */
[----:B0-----:R-:W-:-:S04]  /*0730*/  IADD3 R2, P0, PT, R2, 0x4, RZ ;  /* 0x0000000402027810 */ /* 0x001fc80007f1e0ff */
[----:B------:R-:W-:Y:S02]  /*0740*/  IADD3.X R5, PT, PT, RZ, R5, RZ, P0, !PT ;  /* 0x00000005ff057210 */ /* 0x000fe400007fe4ff */
[----:B--2---:R-:W-:Y:S02]  /*0750*/  FMNMX R0, R3, R0, !PT ;  /* 0x0000000003007209 */ /* 0x004fe40007800000 */
[----:B------:R-:W-:Y:S05]  /*0760*/  BRA.U UP0, `(.L_x_75) ;  /* 0xfffffffd00e07547 */ /* 0x000fea000b83ffff */
.L_x_70:
[----:B------:R-:W0:Y:S01]  /*0770*/  LDCU UR6, c[0x0][0x394] ;  /* 0x00007280ff0677ac */ /* 0x000e220008000800 */
[----:B------:R-:W-:Y:S01]  /*0780*/  HFMA2 R3, -RZ, RZ, 0, 0 ;  /* 0x00000000ff037431 */ /* 0x000fe200000001ff */
[----:B0-----:R-:W-:-:S09]  /*0790*/  UISETP.GE.AND UP0, UPT, UR6, 0x1, UPT ;  /* 0x000000010600788c */ /* 0x001fd2000bf06270 */
[----:B------:R-:W-:Y:S05]  /*07a0*/  BRA.U !UP0, `(.L_x_76) ;  /* 0x0000000d08fc7547 */ /* 0x000fea000b800000 */
[----:B------:R-:W-:Y:S01]  /*07b0*/  UISETP.GE.U32.AND UP1, UPT, UR6, 0x8, UPT ;  /* 0x000000080600788c */ /* 0x000fe2000bf26070 */
[----:B------:R-:W-:Y:S01]  /*07c0*/  MOV R3, RZ ;  /* 0x000000ff00037202 */ /* 0x000fe20000000f00 */
[----:B------:R-:W-:Y:S01]  /*07d0*/  ULOP3.LUT UR12, UR6, 0x7, URZ, 0xc0, !UPT ;  /* 0x00000007060c7892 */ /* 0x000fe2000f8ec0ff */
[----:B------:R-:W-:Y:S01]  /*07e0*/  MOV R14, RZ ;  /* 0x000000ff000e7202 */ /* 0x000fe20000000f00 */
[----:B------:R-:W-:Y:S02]  /*07f0*/  UIMAD UR8, UR9, UR6, URZ ;  /* 0x00000006090872a4 */ /* 0x000fe4000f8e02ff */
[----:B------:R-:W-:-:S03]  /*0800*/  UISETP.NE.AND UP0, UPT, UR12, URZ, UPT ;  /* 0x000000ff0c00728c */ /* 0x000fc6000bf05270 */
[----:B------:R-:W-:Y:S08]  /*0810*/  BRA.U !UP1, `(.L_x_77) ;  /* 0x0000000509d87547 */ /* 0x000ff0000b800000 */
[----:B------:R-:W0:Y:S01]  /*0820*/  LDCU.64 UR4, c[0x0][0x380] ;  /* 0x00007000ff0477ac */ /* 0x000e220008000a00 */
[----:B------:R-:W-:Y:S02]  /*0830*/  IADD3 R2, PT, PT, R1, 0x10, RZ ;  /* 0x0000001001027810 */ /* 0x000fe40007ffe0ff */
[----:B------:R-:W-:Y:S01]  /*0840*/  MOV R3, RZ ;  /* 0x000000ff00037202 */ /* 0x000fe20000000f00 */
        /* <DEDUP_REMOVED lines=8> */
.L_x_78:
[----:B------:R-:W-:-:S05]  /*08d0*/  MOV R12, R15 ;  /* 0x0000000f000c7202 */ /* 0x000fca0000000f00 */
        /* <DEDUP_REMOVED lines=8> */
[----:B------:R-:W-:Y:S01]  /*0960*/  HFMA2 R20, -RZ, RZ, 0.96630859375, -0.0022525787353515625 ;  /* 0x3bbb989dff147431 */ /* 0x000fe200000001ff */
[----:B------:R-:W-:Y:S01]  /*0970*/  MOV R19, 0x437c0000 ;  /* 0x437c000000137802 */ /* 0x000fe20000000f00 */
[----:B------:R-:W-:-:S04]  /*0980*/  UIADD3 UR6, UPT, UPT, UR6, 0x8, URZ ;  /* 0x0000000806067890 */ /* 0x000fc8000fffe0ff */
[----:B------:R-:W-:Y:S01]  /*0990*/  UISETP.NE.AND UP1, UPT, UR6, URZ, UPT ;  /* 0x000000ff0600728c */ /* 0x000fe2000bf25270 */
[--C-:B--2---:R-:W-:Y:S01]  /*09a0*/  FADD R15, R15, -R0.reuse ;  /* 0x800000000f0f7221 */ /* 0x104fe20000000000 */
[----:B---3--:R-:W-:-:S04]  /*09b0*/  FADD R17, R17, -R0 ;  /* 0x8000000011117221 */ /* 0x008fc80000000000 */
[----:B------:R-:W-:Y:S02]  /*09c0*/  FMNMX.NAN R25, R15, -20, !PT ;  /* 0xc1a000000f197809 */ /* 0x000fe40007820000 */
[----:B------:R-:W-:-:S05]  /*09d0*/  FMNMX.NAN R15, R17, -20, !PT ;  /* 0xc1a00000110f7809 */ /* 0x000fca0007820000 */
[-C--:B------:R-:W-:Y:S01]  /*09e0*/  FFMA.SAT R18, R15, R20.reuse, 0.5 ;  /* 0x3f0000000f127423 */ /* 0x080fe20000002014 */
[----:B------:R-:W-:-:S03]  /*09f0*/  FFMA.SAT R4, R25, R20, 0.5 ;  /* 0x3f00000019047423 */ /* 0x000fc60000002014 */
[-C--:B------:R-:W-:Y:S01]  /*0a00*/  FFMA.RM R18, R18, R19.reuse, 12582913 ;  /* 0x4b40000112127423 */ /* 0x080fe20000004013 */
[--C-:B----4-:R-:W-:Y:S01]  /*0a10*/  FADD R23, R23, -R0.reuse ;  /* 0x8000000017177221 */ /* 0x110fe20000000000 */
[----:B------:R-:W-:Y:S02]  /*0a20*/  FFMA.RM R17, R4, R19, 12582913 ;  /* 0x4b40000104117423 */ /* 0x000fe40000004013 */
[----:B------:R-:W-:Y:S01]  /*0a30*/  FADD R6, R18, -12583039 ;  /* 0xcb40007f12067421 */ /* 0x000fe20000000000 */
[----:B-----5:R-:W-:Y:S01]  /*0a40*/  FADD R21, R21, -R0 ;  /* 0x8000000015157221 */ /* 0x020fe20000000000 */
[----:B------:R-:W-:Y:S01]  /*0a50*/  FMNMX.NAN R23, R23, -20, !PT ;  /* 0xc1a0000017177809 */ /* 0x000fe20007820000 */
[----:B------:R-:W-:Y:S01]  /*0a60*/  FADD R4, R17, -12583039 ;  /* 0xcb40007f11047421 */ /* 0x000fe20000000000 */
[----:B------:R-:W-:Y:S02]  /*0a70*/  FFMA R6, R15, 1.4426950216293334961, -R6 ;  /* 0x3fb8aa3b0f067823 */ /* 0x000fe40000000806 */
[----:B------:R-:W-:Y:S01]  /*0a80*/  FMNMX.NAN R21, R21, -20, !PT ;  /* 0xc1a0000015157809 */ /* 0x000fe20007820000 */
[----:B------:R-:W-:Y:S01]  /*0a90*/  FFMA R4, R25, 1.4426950216293334961, -R4 ;  /* 0x3fb8aa3b19047823 */ /* 0x000fe20000000804 */
[----:B------:R-:W-:Y:S01]  /*0aa0*/  FFMA R10, R15, 1.925963033500011079e-08, R6 ;  /* 0x32a570600f0a7823 */ /* 0x000fe20000000006 */
[----:B------:R-:W-:Y:S01]  /*0ab0*/  FADD R11, R11, -R0 ;  /* 0x800000000b0b7221 */ /* 0x000fe20000000000 */
[-C--:B------:R-:W-:Y:S01]  /*0ac0*/  FFMA.SAT R6, R23, R20.reuse, 0.5 ;  /* 0x3f00000017067423 */ /* 0x080fe20000002014 */
[----:B------:R-:W-:Y:S01]  /*0ad0*/  FFMA.SAT R16, R21, R20, 0.5 ;  /* 0x3f00000015107423 */ /* 0x000fe20000002014 */
[----:B------:R-:W-:-:S02]  /*0ae0*/  FFMA R4, R25, 1.925963033500011079e-08, R4 ;  /* 0x32a5706019047823 */ /* 0x000fc40000000004 */
[-C--:B------:R-:W-:Y:S01]  /*0af0*/  FFMA.RM R15, R6, R19.reuse, 12582913 ;  /* 0x4b400001060f7423 */ /* 0x080fe20000004013 */
[----:B------:R-:W-:Y:S01]  /*0b00*/  FMNMX.NAN R25, R11, -20, !PT ;  /* 0xc1a000000b197809 */ /* 0x000fe20007820000 */
[-C--:B------:R-:W-:Y:S01]  /*0b10*/  FFMA.RM R16, R16, R19.reuse, 12582913 ;  /* 0x4b40000110107423 */ /* 0x080fe20000004013 */
[----:B------:R-:W-:Y:S01]  /*0b20*/  FADD R5, R5, -R0 ;  /* 0x8000000005057221 */ /* 0x000fe20000000000 */
[----:B------:R-:W-:Y:S02]  /*0b30*/  FADD R22, R15, -12583039 ;  /* 0xcb40007f0f167421 */ /* 0x000fe40000000000 */
[----:B------:R-:W-:Y:S01]  /*0b40*/  FFMA.SAT R8, R25, R20, 0.5 ;  /* 0x3f00000019087423 */ /* 0x000fe20000002014 */
[----:B------:R-:W-:Y:S01]  /*0b50*/  FADD R6, R16, -12583039 ;  /* 0xcb40007f10067421 */ /* 0x000fe20000000000 */
[----:B------:R-:W-:Y:S01]  /*0b60*/  FMNMX.NAN R11, R5, -20, !PT ;  /* 0xc1a00000050b7809 */ /* 0x000fe20007820000 */
[----:B------:R-:W-:Y:S01]  /*0b70*/  FFMA R22, R23, 1.4426950216293334961, -R22 ;  /* 0x3fb8aa3b17167823 */ /* 0x000fe20000000816 */
[----:B------:R-:W-:Y:S01]  /*0b80*/  FFMA.RM R8, R8, R19, 12582913 ;  /* 0x4b40000108087423 */ /* 0x000fe20000004013 */
[----:B------:R-:W-:-:S02]  /*0b90*/  FFMA R6, R21, 1.4426950216293334961, -R6 ;  /* 0x3fb8aa3b15067823 */ /* 0x000fc40000000806 */
[----:B------:R-:W-:Y:S01]  /*0ba0*/  FFMA R23, R23, 1.925963033500011079e-08, R22 ;  /* 0x32a5706017177823 */ /* 0x000fe20000000016 */
[----:B------:R-:W-:Y:S01]  /*0bb0*/  FFMA.SAT R22, R11, R20, 0.5 ;  /* 0x3f0000000b167423 */ /* 0x000fe20000002014 */
[----:B------:R-:W-:Y:S01]  /*0bc0*/  FADD R24, R8, -12583039 ;  /* 0xcb40007f08187421 */ /* 0x000fe20000000000 */
[----:B------:R-:W-:Y:S01]  /*0bd0*/  FFMA R6, R21, 1.925963033500011079e-08, R6 ;  /* 0x32a5706015067823 */ /* 0x000fe20000000006 */
[----:B------:R-:W-:Y:S01]  /*0be0*/  FADD R21, R9, -R0 ;  /* 0x8000000009157221 */ /* 0x000fe20000000000 */
[----:B------:R-:W-:Y:S01]  /*0bf0*/  FFMA.RM R9, R22, R19, 12582913 ;  /* 0x4b40000116097423 */ /* 0x000fe20000004013 */
[----:B------:R-:W-:Y:S01]  /*0c00*/  FFMA R24, R25, 1.4426950216293334961, -R24 ;  /* 0x3fb8aa3b19187823 */ /* 0x000fe20000000818 */
[----:B------:R0:W-:Y:S02]  /*0c10*/  MUFU.EX2 R5, R10 ;  /* 0x0000000a00057308 */ /* 0x0001e40000000800 */
[----:B------:R-:W-:Y:S01]  /*0c20*/  FMNMX.NAN R21, R21, -20, !PT ;  /* 0xc1a0000015157809 */ /* 0x000fe20007820000 */
[----:B------:R-:W-:Y:S01]  /*0c30*/  FFMA R24, R25, 1.925963033500011079e-08, R24 ;  /* 0x32a5706019187823 */ /* 0x000fe20000000018 */
[----:B------:R-:W-:Y:S01]  /*0c40*/  FADD R25, R7, -R0 ;  /* 0x8000000007197221 */ /* 0x000fe20000000000 */
[----:B0-----:R-:W-:-:S02]  /*0c50*/  FADD R10, R9, -12583039 ;  /* 0xcb40007f090a7421 */ /* 0x001fc40000000000 */
[-C--:B------:R-:W-:Y:S02]  /*0c60*/  FFMA.SAT R22, R21, R20.reuse, 0.5 ;  /* 0x3f00000015167423 */ /* 0x080fe40000002014 */
[----:B------:R-:W-:Y:S01]  /*0c70*/  FFMA R10, R11, 1.4426950216293334961, -R10 ;  /* 0x3fb8aa3b0b0a7823 */ /* 0x000fe2000000080a */
[----:B------:R-:W-:Y:S01]  /*0c80*/  FMNMX.NAN R25, R25, -20, !PT ;  /* 0xc1a0000019197809 */ /* 0x000fe20007820000 */
[----:B------:R-:W0:Y:S02]  /*0c90*/  MUFU.EX2 R4, R4 ;  /* 0x0000000400047308 */ /* 0x000e240000000800 */
[----:B------:R-:W-:Y:S01]  /*0ca0*/  FFMA R26, R11, 1.925963033500011079e-08, R10 ;  /* 0x32a570600b1a7823 */ /* 0x000fe2000000000a */
[----:B------:R-:W-:Y:S01]  /*0cb0*/  FFMA.RM R11, R22, R19, 12582913 ;  /* 0x4b400001160b7423 */ /* 0x000fe20000004013 */
[----:B------:R-:W-:-:S03]  /*0cc0*/  FFMA.SAT R22, R25, R20, 0.5 ;  /* 0x3f00000019167423 */ /* 0x000fc60000002014 */
[----:B------:R-:W-:Y:S01]  /*0cd0*/  FADD R20, R11, -12583039 ;  /* 0xcb40007f0b147421 */ /* 0x000fe20000000000 */
[----:B------:R1:W2:Y:S03]  /*0ce0*/  MUFU.EX2 R7, R23 ;  /* 0x0000001700077308 */ /* 0x0002a60000000800 */
[----:B------:R-:W-:Y:S01]  /*0cf0*/  FFMA R20, R21, 1.4426950216293334961, -R20 ;  /* 0x3fb8aa3b15147823 */ /* 0x000fe20000000814 */
[----:B------:R-:W-:-:S04]  /*0d00*/  FFMA.RM R22, R22, R19, 12582913 ;  /* 0x4b40000116167423 */ /* 0x000fc80000004013 */
[----:B------:R-:W3:Y:S01]  /*0d10*/  MUFU.EX2 R6, R6 ;  /* 0x0000000600067308 */ /* 0x000ee20000000800 */
[----:B------:R-:W-:Y:S01]  /*0d20*/  FFMA R20, R21, 1.925963033500011079e-08, R20 ;  /* 0x32a5706015147823 */ /* 0x000fe20000000014 */
[----:B------:R-:W-:Y:S01]  /*0d30*/  SHF.L.U32 R21, R17, 0x17, RZ ;  /* 0x0000001711157819 */ /* 0x000fe200000006ff */
[----:B------:R-:W-:Y:S01]  /*0d40*/  FADD R28, R22, -12583039 ;  /* 0xcb40007f161c7421 */ /* 0x000fe20000000000 */
[----:B-1----:R-:W-:Y:S02]  /*0d50*/  SHF.L.U32 R23, R16, 0x17, RZ ;  /* 0x0000001710177819 */ /* 0x002fe400000006ff */
[----:B------:R-:W-:Y:S01]  /*0d60*/  SHF.L.U32 R16, R15, 0x17, RZ ;  /* 0x000000170f107819 */ /* 0x000fe200000006ff */
[----:B0-----:R-:W-:Y:S01]  /*0d70*/  FMUL R4, R21, R4 ;  /* 0x0000000415047220 */ /* 0x001fe20000400000 */
[----:B------:R-:W0:Y:S01]  /*0d80*/  MUFU.EX2 R10, R24 ;  /* 0x00000018000a7308 */ /* 0x000e220000000800 */
[----:B------:R-:W-:Y:S01]  /*0d90*/  SHF.L.U32 R18, R18, 0x17, RZ ;  /* 0x0000001712127819 */ /* 0x000fe200000006ff */
[----:B------:R-:W-:Y:S01]  /*0da0*/  FFMA R28, R25, 1.4426950216293334961, -R28 ;  /* 0x3fb8aa3b191c7823 */ /* 0x000fe2000000081c */
[----:B--2---:R-:W-:Y:S01]  /*0db0*/  FMUL R7, R16, R7 ;  /* 0x0000000710077220 */ /* 0x004fe20000400000 */
[----:B------:R-:W-:-:S02]  /*0dc0*/  FADD R16, R4, R3 ;  /* 0x0000000304107221 */ /* 0x000fc40000000000 */
[----:B------:R-:W-:Y:S02]  /*0dd0*/  FMUL R5, R18, R5 ;  /* 0x0000000512057220 */ /* 0x000fe40000400000 */
[----:B------:R-:W1:Y:S01]  /*0de0*/  MUFU.EX2 R19, R26 ;  /* 0x0000001a00137308 */ /* 0x000e620000000800 */
[----:B------:R-:W-:Y:S01]  /*0df0*/  FFMA R28, R25, 1.925963033500011079e-08, R28 ;  /* 0x32a57060191c7823 */ /* 0x000fe2000000001c */
[----:B---3--:R-:W-:Y:S01]  /*0e00*/  FMUL R6, R23, R6 ;  /* 0x0000000617067220 */ /* 0x008fe20000400000 */
[----:B------:R-:W-:Y:S01]  /*0e10*/  FADD R3, R16, R5 ;  /* 0x0000000510037221 */ /* 0x000fe20000000000 */
[----:B------:R-:W-:-:S04]  /*0e20*/  SHF.L.U32 R15, R8, 0x17, RZ ;  /* 0x00000017080f7819 */ /* 0x000fc800000006ff */
[----:B------:R-:W2:Y:S01]  /*0e30*/  MUFU.EX2 R20, R20 ;  /* 0x0000001400147308 */ /* 0x000ea20000000800 */
[----:B------:R-:W-:Y:S01]  /*0e40*/  FADD R16, R3, R6 ;  /* 0x0000000603107221 */ /* 0x000fe20000000000 */
[----:B------:R-:W-:-:S06]  /*0e50*/  SHF.L.U32 R18, R9, 0x17, RZ ;  /* 0x0000001709127819 */ /* 0x000fcc00000006ff */
[----:B------:R-:W3:Y:S01]  /*0e60*/  MUFU.EX2 R17, R28 ;  /* 0x0000001c00117308 */ /* 0x000ee20000000800 */
[----:B0-----:R-:W-:Y:S01]  /*0e70*/  FMUL R8, R15, R10 ;  /* 0x0000000a0f087220 */ /* 0x001fe20000400000 */
[----:B------:R-:W-:Y:S01]  /*0e80*/  FADD R3, R16, R7 ;  /* 0x0000000710037221 */ /* 0x000fe20000000000 */
[----:B------:R-:W-:Y:S01]  /*0e90*/  SHF.L.U32 R11, R11, 0x17, RZ ;  /* 0x000000170b0b7819 */ /* 0x000fe200000006ff */
[----:B-1----:R-:W-:Y:S01]  /*0ea0*/  FMUL R9, R18, R19 ;  /* 0x0000001312097220 */ /* 0x002fe20000400000 */
[----:B------:R-:W-:Y:S01]  /*0eb0*/  SHF.L.U32 R22, R22, 0x17, RZ ;  /* 0x0000001716167819 */ /* 0x000fe200000006ff */
[----:B------:R-:W-:Y:S02]  /*0ec0*/  FADD R16, R3, R8 ;  /* 0x0000000803107221 */ /* 0x000fe40000000000 */
[----:B--2---:R-:W-:Y:S02]  /*0ed0*/  FMUL R10, R11, R20 ;  /* 0x000000140b0a7220 */ /* 0x004fe40000400000 */
[----:B------:R-:W-:Y:S01]  /*0ee0*/  FADD R3, R16, R9 ;  /* 0x0000000910037221 */ /* 0x000fe20000000000 */
[----:B------:R-:W-:-:S03]  /*0ef0*/  IADD3 R15, P0, PT, R12, 0x20, RZ ;  /* 0x000000200c0f7810 */ /* 0x000fc60007f1e0ff */
[----:B------:R-:W-:Y:S01]  /*0f00*/  FADD R12, R3, R10 ;  /* 0x0000000a030c7221 */ /* 0x000fe20000000000 */
[----:B---3--:R-:W-:Y:S01]  /*0f10*/  FMUL R11, R22, R17 ;  /* 0x00000011160b7220 */ /* 0x008fe20000400000 */
[----:B------:R-:W-:Y:S01]  /*0f20*/  STL.128 [R2+-0x10], R4 ;  /* 0xfffff00402007387 */ /* 0x000fe20000100c00 */
[----:B------:R-:W-:Y:S02]  /*0f30*/  IADD3.X R13, PT, PT, RZ, R13, RZ, P0, !PT ;  /* 0x0000000dff0d7210 */ /* 0x000fe400007fe4ff */
[----:B------:R-:W-:Y:S01]  /*0f40*/  FADD R3, R12, R11 ;  /* 0x0000000b0c037221 */ /* 0x000fe20000000000 */
[----:B------:R0:W-:Y:S02]  /*0f50*/  STL.128 [R2], R8 ;  /* 0x0000000802007387 */ /* 0x0001e40000100c00 */
[----:B0-----:R-:W-:Y:S01]  /*0f60*/  IADD3 R2, PT, PT, R2, 0x20, RZ ;  /* 0x0000002002027810 */ /* 0x001fe20007ffe0ff */
[----:B------:R-:W-:Y:S06]  /*0f70*/  BRA.U UP1, `(.L_x_78) ;  /* 0xfffffff901547547 */ /* 0x000fec000b83ffff */
.L_x_77:
[----:B------:R-:W-:Y:S05]  /*0f80*/  BRA.U !UP0, `(.L_x_76) ;  /* 0x0000000908047547 */ /* 0x000fea000b800000 */
[----:B------:R-:W0:Y:S01]  /*0f90*/  LDCU UR4, c[0x0][0x394] ;  /* 0x00007280ff0477ac */ /* 0x000e220008000800 */
[----:B------:R-:W-:Y:S02]  /*0fa0*/  UISETP.GE.U32.AND UP0, UPT, UR12, 0x4, UPT ;  /* 0x000000040c00788c */ /* 0x000fe4000bf06070 */
[----:B0-----:R-:W-:-:S04]  /*0fb0*/  ULOP3.LUT UR5, UR4, 0x3, URZ, 0xc0, !UPT ;  /* 0x0000000304057892 */ /* 0x001fc8000f8ec0ff */
[----:B------:R-:W-:-:S03]  /*0fc0*/  UISETP.NE.AND UP1, UPT, UR5, URZ, UPT ;  /* 0x000000ff0500728c */ /* 0x000fc6000bf25270 */
[----:B------:R-:W-:Y:S08]  /*0fd0*/  BRA.U !UP0, `(.L_x_79) ;  /* 0x0000000108f87547 */ /* 0x000ff0000b800000 */
[----:B------:R-:W0:Y:S01]  /*0fe0*/  LDC.64 R6, c[0x0][0x380] ;  /* 0x0000e000ff067b82 */ /* 0x000e220000000a00 */
[C---:B------:R-:W-:Y:S02]  /*0ff0*/  IADD3 R5, PT, PT, R14.reuse, UR8, RZ ;  /* 0x000000080e057c10 */ /* 0x040fe4000fffe0ff */
[----:B------:R-:W-:-:S04]  /*1000*/  IADD3 R2, P0, PT, R14, UR8, RZ ;  /* 0x000000080e027c10 */ /* 0x000fc8000ff1e0ff */
[----:B------:R-:W-:Y:S01]  /*1010*/  IADD3.X R4, PT, PT, RZ, RZ, RZ, P0, !PT ;  /* 0x000000ffff047210 */ /* 0x000fe200007fe4ff */
[----:B------:R-:W1:Y:S01]  /*1020*/  LDC.64 R8, c[0x0][0x380] ;  /* 0x0000e000ff087b82 */ /* 0x000e620000000a00 */
[----:B0-----:R-:W-:-:S06]  /*1030*/  IMAD.WIDE.U32 R6, R5, 0x4, R6 ;  /* 0x0000000405067825 */ /* 0x001fcc00078e0006 */
[----:B------:R-:W2:Y:S01]  /*1040*/  LDG.E R7, desc[UR10][R6.64] ;  /* 0x0000000a06077981 */ /* 0x000ea2000c1e1900 */
[----:B-1----:R-:W-:-:S04]  /*1050*/  LEA R8, P0, R2, R8, 0x2 ;  /* 0x0000000802087211 */ /* 0x002fc800078010ff */
[----:B------:R-:W-:-:S05]  /*1060*/  LEA.HI.X R9, R2, R9, R4, 0x2, P0 ;  /* 0x0000000902097211 */ /* 0x000fca00000f1404 */
[----:B------:R-:W3:Y:S04]  /*1070*/  LDG.E R13, desc[UR10][R8.64+0x8] ;  /* 0x0000080a080d7981 */ /* 0x000ee8000c1e1900 */
[----:B------:R-:W4:Y:S04]  /*1080*/  LDG.E R11, desc[UR10][R8.64+0x4] ;  /* 0x0000040a080b7981 */ /* 0x000f28000c1e1900 */
[----:B------:R-:W5:Y:S01]  /*1090*/  LDG.E R15, desc[UR10][R8.64+0xc] ;  /* 0x00000c0a080f7981 */ /* 0x000f62000c1e1900 */
[----:B------:R-:W-:Y:S01]  /*10a0*/  HFMA2 R12, -RZ, RZ, 0.96630859375, -0.0022525787353515625 ;  /* 0x3bbb989dff0c7431 */ /* 0x000fe200000001ff */
[----:B------:R-:W-:Y:S01]  /*10b0*/  MOV R4, 0x437c0000 ;  /* 0x437c000000047802 */ /* 0x000fe20000000f00 */
[----:B--2---:R-:W-:-:S05]  /*10c0*/  FADD R2, R7, -R0 ;  /* 0x8000000007027221 */ /* 0x004fca0000000000 */
[----:B------:R-:W-:-:S05]  /*10d0*/  FMNMX.NAN R10, R2, -20, !PT ;  /* 0xc1a00000020a7809 */ /* 0x000fca0007820000 */
[----:B------:R-:W-:Y:S01]  /*10e0*/  FFMA.SAT R5, R10, R12, 0.5 ;  /* 0x3f0000000a057423 */ /* 0x000fe2000000200c */
[----:B---3--:R-:W-:-:S03]  /*10f0*/  FADD R7, R13, -R0 ;  /* 0x800000000d077221 */ /* 0x008fc60000000000 */
[----:B------:R-:W-:Y:S01]  /*1100*/  FFMA.RM R2, R5, R4, 12582913 ;  /* 0x4b40000105027423 */ /* 0x000fe20000004004 */
[----:B----4-:R-:W-:-:S03]  /*1110*/  FADD R11, R11, -R0 ;  /* 0x800000000b0b7221 */ /* 0x010fc60000000000 */
[----:B------:R-:W-:Y:S01]  /*1120*/  FADD R5, R2, -12583039 ;  /* 0xcb40007f02057421 */ /* 0x000fe20000000000 */
[----:B------:R-:W-:Y:S01]  /*1130*/  FMNMX.NAN R7, R7, -20, !PT ;  /* 0xc1a0000007077809 */ /* 0x000fe20007820000 */
[----:B-----5:R-:W-:Y:S02]  /*1140*/  FADD R15, R15, -R0 ;  /* 0x800000000f0f7221 */ /* 0x020fe40000000000 */
[C---:B------:R-:W-:Y:S01]  /*1150*/  FFMA R9, R10.reuse, 1.4426950216293334961, -R5 ;  /* 0x3fb8aa3b0a097823 */ /* 0x040fe20000000805 */
[----:B------:R-:W-:Y:S02]  /*1160*/  FMNMX.NAN R11, R11, -20, !PT ;  /* 0xc1a000000b0b7809 */ /* 0x000fe40007820000 */
[----:B------:R-:W-:Y:S01]  /*1170*/  FMNMX.NAN R15, R15, -20, !PT ;  /* 0xc1a000000f0f7809 */ /* 0x000fe20007820000 */
[----:B------:R-:W-:Y:S01]  /*1180*/  FFMA R6, R10, 1.925963033500011079e-08, R9 ;  /* 0x32a570600a067823 */ /* 0x000fe20000000009 */
[-C--:B------:R-:W-:Y:S01]  /*1190*/  FFMA.SAT R9, R7, R12.reuse, 0.5 ;  /* 0x3f00000007097423 */ /* 0x080fe2000000200c */
[----:B------:R-:W-:-:S03]  /*11a0*/  FFMA.SAT R13, R11, R12, 0.5 ;  /* 0x3f0000000b0d7423 */ /* 0x000fc6000000200c */
[----:B------:R-:W-:Y:S01]  /*11b0*/  FFMA.RM R8, R9, R4, 12582913 ;  /* 0x4b40000109087423 */ /* 0x000fe20000004004 */
[----:B------:R-:W-:Y:S01]  /*11c0*/  FFMA.SAT R9, R15, R12, 0.5 ;  /* 0x3f0000000f097423 */ /* 0x000fe2000000200c */
[----:B------:R-:W-:-:S03]  /*11d0*/  FFMA.RM R5, R13, R4, 12582913 ;  /* 0x4b4000010d057423 */ /* 0x000fc60000004004 */
[----:B------:R-:W-:Y:S01]  /*11e0*/  FFMA.RM R4, R9, R4, 12582913 ;  /* 0x4b40000109047423 */ /* 0x000fe20000004004 */
[----:B------:R-:W-:Y:S01]  /*11f0*/  FADD R10, R5, -12583039 ;  /* 0xcb40007f050a7421 */ /* 0x000fe20000000000 */
[----:B------:R-:W-:Y:S02]  /*1200*/  FADD R12, R8, -12583039 ;  /* 0xcb40007f080c7421 */ /* 0x000fe40000000000 */
[----:B------:R-:W-:Y:S01]  /*1210*/  FADD R16, R4, -12583039 ;  /* 0xcb40007f04107421 */ /* 0x000fe20000000000 */
[----:B------:R-:W-:Y:S01]  /*1220*/  FFMA R10, R11, 1.4426950216293334961, -R10 ;  /* 0x3fb8aa3b0b0a7823 */ /* 0x000fe2000000080a */
[----:B------:R-:W-:Y:S02]  /*1230*/  FFMA R12, R7, 1.4426950216293334961, -R12 ;  /* 0x3fb8aa3b070c7823 */ /* 0x000fe4000000080c */
[----:B------:R-:W-:Y:S01]  /*1240*/  FFMA R16, R15, 1.4426950216293334961, -R16 ;  /* 0x3fb8aa3b0f107823 */ /* 0x000fe20000000810 */
[----:B------:R-:W-:Y:S01]  /*1250*/  FFMA R10, R11, 1.925963033500011079e-08, R10 ;  /* 0x32a570600b0a7823 */ /* 0x000fe2000000000a */
[----:B------:R-:W-:-:S02]  /*1260*/  FFMA R12, R7, 1.925963033500011079e-08, R12 ;  /* 0x32a57060070c7823 */ /* 0x000fc4000000000c */
[----:B------:R-:W-:Y:S01]  /*1270*/  FFMA R16, R15, 1.925963033500011079e-08, R16 ;  /* 0x32a570600f107823 */ /* 0x000fe20000000010 */
[----:B------:R-:W0:Y:S08]  /*1280*/  MUFU.EX2 R6, R6 ;  /* 0x0000000600067308 */ /* 0x000e300000000800 */
[----:B------:R-:W1:Y:S08]  /*1290*/  MUFU.EX2 R9, R12 ;  /* 0x0000000c00097308 */ /* 0x000e700000000800 */
[----:B------:R-:W2:Y:S08]  /*12a0*/  MUFU.EX2 R10, R10 ;  /* 0x0000000a000a7308 */ /* 0x000eb00000000800 */
[----:B------:R-:W3:Y:S01]  /*12b0*/  MUFU.EX2 R11, R16 ;  /* 0x00000010000b7308 */ /* 0x000ee20000000800 */
[----:B------:R-:W-:-:S02]  /*12c0*/  SHF.L.U32 R7, R2, 0x17, RZ ;  /* 0x0000001702077819 */ /* 0x000fc400000006ff */
[----:B------:R-:W-:Y:S02]  /*12d0*/  SHF.L.U32 R8, R8, 0x17, RZ ;  /* 0x0000001708087819 */ /* 0x000fe400000006ff */
[----:B------:R-:W-:Y:S02]  /*12e0*/  SHF.L.U32 R5, R5, 0x17, RZ ;  /* 0x0000001705057819 */ /* 0x000fe400000006ff */
[----:B------:R-:W-:Y:S01]  /*12f0*/  SHF.L.U32 R4, R4, 0x17, RZ ;  /* 0x0000001704047819 */ /* 0x000fe200000006ff */
[----:B0-----:R-:W-:Y:S01]  /*1300*/  FMUL R6, R7, R6 ;  /* 0x0000000607067220 */ /* 0x001fe20000400000 */
[----:B-1----:R-:W-:Y:S01]  /*1310*/  FMUL R8, R8, R9 ;  /* 0x0000000908087220 */ /* 0x002fe20000400000 */
[----:B--2---:R-:W-:Y:S01]  /*1320*/  FMUL R7, R5, R10 ;  /* 0x0000000a05077220 */ /* 0x004fe20000400000 */
[----:B------:R-:W-:Y:S01]  /*1330*/  LEA R2, R14, R1, 0x2 ;  /* 0x000000010e027211 */ /* 0x000fe200078e10ff */
[----:B---3--:R-:W-:-:S04]  /*1340*/  FMUL R9, R4, R11 ;  /* 0x0000000b04097220 */ /* 0x008fc80000400000 */
[----:B------:R0:W-:Y:S04]  /*1350*/  STL.64 [R2], R6 ;  /* 0x0000000602007387 */ /* 0x0001e80000100a00 */
[----:B------:R0:W-:Y:S01]  /*1360*/  STL.64 [R2+0x8], R8 ;  /* 0x0000080802007387 */ /* 0x0001e20000100a00 */
[----:B------:R-:W-:-:S04]  /*1370*/  FADD R4, R3, R6 ;  /* 0x0000000603047221 */ /* 0x000fc80000000000 */
[----:B------:R-:W-:-:S04]  /*1380*/  FADD R3, R4, R7 ;  /* 0x0000000704037221 */ /* 0x000fc80000000000 */
[----:B------:R-:W-:Y:S01]  /*1390*/  FADD R4, R3, R8 ;  /* 0x0000000803047221 */ /* 0x000fe20000000000 */
[----:B------:R-:W-:-:S03]  /*13a0*/  IADD3 R14, PT, PT, R14, 0x4, RZ ;  /* 0x000000040e0e7810 */ /* 0x000fc60007ffe0ff */
[----:B0-----:R-:W-:-:S07]  /*13b0*/  FADD R3, R4, R9 ;  /* 0x0000000904037221 */ /* 0x001fce0000000000 */
.L_x_79:
[----:B------:R-:W-:Y:S05]  /*13c0*/  BRA.U !UP1, `(.L_x_76) ;  /* 0x0000000109f47547 */ /* 0x000fea000b800000 */
[----:B------:R-:W-:Y:S02]  /*13d0*/  UISETP.NE.AND UP0, UPT, UR5, 0x1, UPT ;  /* 0x000000010500788c */ /* 0x000fe4000bf05270 */
[----:B------:R-:W-:-:S04]  /*13e0*/  ULOP3.LUT UR4, UR4, 0x1, URZ, 0xc0, !UPT ;  /* 0x0000000104047892 */ /* 0x000fc8000f8ec0ff */
[----:B------:R-:W-:-:S03]  /*13f0*/  UISETP.NE.U32.AND UP1, UPT, UR4, 0x1, UPT ;  /* 0x000000010400788c */ /* 0x000fc6000bf25070 */
[----:B------:R-:W-:Y:S08]  /*1400*/  BRA.U !UP0, `(.L_x_80) ;  /* 0x0000000108947547 */ /* 0x000ff0000b800000 */
[----:B------:R-:W0:Y:S01]  /*1410*/  LDC.64 R4, c[0x0][0x380] ;  /* 0x0000e000ff047b82 */ /* 0x000e220000000a00 */
[C---:B------:R-:W-:Y:S02]  /*1420*/  IADD3 R7, PT, PT, R14.reuse, UR8, RZ ;  /* 0x000000080e077c10 */ /* 0x040fe4000fffe0ff */
[----:B------:R-:W-:-:S05]  /*1430*/  IADD3 R2, P0, PT, R14, UR8, RZ ;  /* 0x000000080e027c10 */ /* 0x000fca000ff1e0ff */
[----:B------:R-:W1:Y:S01]  /*1440*/  LDC.64 R8, c[0x0][0x380] ;  /* 0x0000e000ff087b82 */ /* 0x000e620000000a00 */
[----:B0-----:R-:W-:Y:S01]  /*1450*/  IMAD.WIDE.U32 R4, R7, 0x4, R4 ;  /* 0x0000000407047825 */ /* 0x001fe200078e0004 */
[----:B------:R-:W-:-:S05]  /*1460*/  IADD3.X R7, PT, PT, RZ, RZ, RZ, P0, !PT ;  /* 0x000000ffff077210 */ /* 0x000fca00007fe4ff */
[----:B------:R-:W2:Y:S01]  /*1470*/  LDG.E R5, desc[UR10][R4.64] ;  /* 0x0000000a04057981 */ /* 0x000ea2000c1e1900 */
[----:B-1----:R-:W-:-:S04]  /*1480*/  LEA R6, P0, R2, R8, 0x2 ;  /* 0x0000000802067211 */ /* 0x002fc800078010ff */
[----:B------:R-:W-:-:S06]  /*1490*/  LEA.HI.X R7, R2, R9, R7, 0x2, P0 ;  /* 0x0000000902077211 */ /* 0x000fcc00000f1407 */
[----:B------:R-:W3:Y:S01]  /*14a0*/  LDG.E R7, desc[UR10][R6.64+0x4] ;  /* 0x0000040a06077981 */ /* 0x000ee2000c1e1900 */
[----:B------:R-:W-:Y:S01]  /*14b0*/  HFMA2 R9, -RZ, RZ, 0.96630859375, -0.0022525787353515625 ;  /* 0x3bbb989dff097431 */ /* 0x000fe200000001ff */
[----:B------:R-:W-:Y:S01]  /*14c0*/  MOV R11, 0x437c0000 ;  /* 0x437c0000000b7802 */ /* 0x000fe20000000f00 */
[----:B--2---:R-:W-:-:S05]  /*14d0*/  FADD R2, R5, -R0 ;  /* 0x8000000005027221 */ /* 0x004fca0000000000 */
[----:B------:R-:W-:Y:S01]  /*14e0*/  FMNMX.NAN R2, R2, -20, !PT ;  /* 0xc1a0000002027809 */ /* 0x000fe20007820000 */
[----:B---3--:R-:W-:-:S04]  /*14f0*/  FADD R10, R7, -R0 ;  /* 0x80000000070a7221 */ /* 0x008fc80000000000 */
[----:B------:R-:W-:Y:S01]  /*1500*/  FFMA.SAT R8, R2, R9, 0.5 ;  /* 0x3f00000002087423 */ /* 0x000fe20000002009 */
[----:B------:R-:W-:-:S03]  /*1510*/  FMNMX.NAN R10, R10, -20, !PT ;  /* 0xc1a000000a0a7809 */ /* 0x000fc60007820000 */
[----:B------:R-:W-:Y:S02]  /*1520*/  FFMA.RM R8, R8, R11, 12582913 ;  /* 0x4b40000108087423 */ /* 0x000fe4000000400b */
[----:B------:R-:W-:Y:S02]  /*1530*/  FFMA.SAT R12, R10, R9, 0.5 ;  /* 0x3f0000000a0c7423 */ /* 0x000fe40000002009 */
[----:B------:R-:W-:Y:S02]  /*1540*/  FADD R5, R8, -12583039 ;  /* 0xcb40007f08057421 */ /* 0x000fe40000000000 */
[----:B------:R-:W-:Y:S02]  /*1550*/  FFMA.RM R12, R12, R11, 12582913 ;  /* 0x4b4000010c0c7423 */ /* 0x000fe4000000400b */
[----:B------:R-:W-:Y:S02]  /*1560*/  FFMA R5, R2, 1.4426950216293334961, -R5 ;  /* 0x3fb8aa3b02057823 */ /* 0x000fe40000000805 */
[----:B------:R-:W-:-:S02]  /*1570*/  FADD R7, R12, -12583039 ;  /* 0xcb40007f0c077421 */ /* 0x000fc40000000000 */
[----:B------:R-:W-:Y:S02]  /*1580*/  FFMA R5, R2, 1.925963033500011079e-08, R5 ;  /* 0x32a5706002057823 */ /* 0x000fe40000000005 */
[----:B------:R-:W-:-:S04]  /*1590*/  FFMA R7, R10, 1.4426950216293334961, -R7 ;  /* 0x3fb8aa3b0a077823 */ /* 0x000fc80000000807 */
[----:B------:R-:W-:Y:S01]  /*15a0*/  FFMA R7, R10, 1.925963033500011079e-08, R7 ;  /* 0x32a570600a077823 */ /* 0x000fe20000000007 */
[----:B------:R-:W0:Y:S08]  /*15b0*/  MUFU.EX2 R5, R5 ;  /* 0x0000000500057308 */ /* 0x000e300000000800 */
[----:B------:R-:W1:Y:S01]  /*15c0*/  MUFU.EX2 R4, R7 ;  /* 0x0000000700047308 */ /* 0x000e620000000800 */
[----:B------:R-:W-:-:S02]  /*15d0*/  SHF.L.U32 R8, R8, 0x17, RZ ;  /* 0x0000001708087819 */ /* 0x000fc400000006ff */
[----:B------:R-:W-:Y:S02]  /*15e0*/  SHF.L.U32 R9, R12, 0x17, RZ ;  /* 0x000000170c097819 */ /* 0x000fe400000006ff */
[----:B------:R-:W-:Y:S01]  /*15f0*/  LEA R2, R14, R1, 0x2 ;  /* 0x000000010e027211 */ /* 0x000fe200078e10ff */
[----:B0-----:R-:W-:Y:S02]  /*1600*/  FMUL R8, R8, R5 ;  /* 0x0000000508087220 */ /* 0x001fe40000400000 */
[----:B-1----:R-:W-:-:S05]  /*1610*/  FMUL R9, R9, R4 ;  /* 0x0000000409097220 */ /* 0x002fca0000400000 */
[----:B------:R0:W-:Y:S01]  /*1620*/  STL.64 [R2], R8 ;  /* 0x0000000802007387 */ /* 0x0001e20000100a00 */
[----:B------:R-:W-:Y:S01]  /*1630*/  FADD R4, R3, R8 ;  /* 0x0000000803047221 */ /* 0x000fe20000000000 */
[----:B------:R-:W-:-:S03]  /*1640*/  IADD3 R14, PT, PT, R14, 0x2, RZ ;  /* 0x000000020e0e7810 */ /* 0x000fc60007ffe0ff */
[----:B------:R-:W-:-:S07]  /*1650*/  FADD R3, R4, R9 ;  /* 0x0000000904037221 */ /* 0x000fce0000000000 */
.L_x_80:
[----:B------:R-:W-:Y:S05]  /*1660*/  BRA.U UP1, `(.L_x_76) ;  /* 0x00000001014c7547 */ /* 0x000fea000b800000 */
[----:B------:R-:W1:Y:S01]  /*1670*/  LDC.64 R4, c[0x0][0x380] ;  /* 0x0000e000ff047b82 */ /* 0x000e620000000a00 */
[----:B------:R-:W-:-:S05]  /*1680*/  IADD3 R7, PT, PT, R14, UR8, RZ ;  /* 0x000000080e077c10 */ /* 0x000fca000fffe0ff */
[----:B-1----:R-:W-:-:S06]  /*1690*/  IMAD.WIDE.U32 R4, R7, 0x4, R4 ;  /* 0x0000000407047825 */ /* 0x002fcc00078e0004 */
[----:B------:R-:W2:Y:S01]  /*16a0*/  LDG.E R5, desc[UR10][R4.64] ;  /* 0x0000000a04057981 */ /* 0x000ea2000c1e1900 */
[----:B------:R-:W-:Y:S01]  /*16b0*/  HFMA2 R7, -RZ, RZ, 0.96630859375, -0.0022525787353515625 ;  /* 0x3bbb989dff077431 */ /* 0x000fe200000001ff */
[----:B0-----:R-:W-:Y:S01]  /*16c0*/  MOV R9, 0x437c0000 ;  /* 0x437c000000097802 */ /* 0x001fe20000000f00 */
[----:B--2---:R-:W-:Y:S01]  /*16d0*/  FADD R0, R5, -R0 ;  /* 0x8000000005007221 */ /* 0x004fe20000000000 */
[----:B------:R-:W-:-:S04]  /*16e0*/  LEA R5, R14, R1, 0x2 ;  /* 0x000000010e057211 */ /* 0x000fc800078e10ff */
[----:B------:R-:W-:-:S05]  /*16f0*/  FMNMX.NAN R0, R0, -20, !PT ;  /* 0xc1a0000000007809 */ /* 0x000fca0007820000 */
[----:B------:R-:W-:-:S04]  /*1700*/  FFMA.SAT R2, R0, R7, 0.5 ;  /* 0x3f00000000027423 */ /* 0x000fc80000002007 */
[----:B------:R-:W-:-:S04]  /*1710*/  FFMA.RM R2, R2, R9, 12582913 ;  /* 0x4b40000102027423 */ /* 0x000fc80000004009 */
[C---:B------:R-:W-:Y:S01]  /*1720*/  FADD R7, R2.reuse, -12583039 ;  /* 0xcb40007f02077421 */ /* 0x040fe20000000000 */
[----:B------:R-:W-:-:S03]  /*1730*/  SHF.L.U32 R2, R2, 0x17, RZ ;  /* 0x0000001702027819 */ /* 0x000fc600000006ff */
[----:B------:R-:W-:-:S04]  /*1740*/  FFMA R7, R0, 1.4426950216293334961, -R7 ;  /* 0x3fb8aa3b00077823 */ /* 0x000fc80000000807 */
[----:B------:R-:W-:-:S06]  /*1750*/  FFMA R7, R0, 1.925963033500011079e-08, R7 ;  /* 0x32a5706000077823 */ /* 0x000fcc0000000007 */
[----:B------:R-:W0:Y:S02]  /*1760*/  MUFU.EX2 R7, R7 ;  /* 0x0000000700077308 */ /* 0x000e240000000800 */
[----:B0-----:R-:W-:-:S04]  /*1770*/  FMUL R2, R2, R7 ;  /* 0x0000000702027220 */ /* 0x001fc80000400000 */
[----:B------:R-:W-:Y:S01]  /*1780*/  FADD R3, R3, R2 ;  /* 0x0000000203037221 */ /* 0x000fe20000000000 */
[----:B------:R1:W-:Y:S06]  /*1790*/  STL [R5], R2 ;  /* 0x0000000205007387 */ /* 0x0003ec0000100800 */
.L_x_76:
[----:B------:R-:W2:Y:S02]  /*17a0*/  LDC R0, c[0x0][0x394] ;  /* 0x0000e500ff007b82 */ /* 0x000ea40000000800 */
[----:B--2---:R-:W-:-:S13]  /*17b0*/  ISETP.GE.AND P0, PT, R0, 0x1, PT ;  /* 0x000000010000780c */ /* 0x004fda0003f06270 */
[----:B------:R-:W-:Y:S05]  /*17c0*/  @!P0 EXIT ;  /* 0x000000000000894d */ /* 0x000fea0003800000 */
[C---:B------:R-:W-:Y:S01]  /*17d0*/  ISETP.GE.U32.AND P0, PT, R0.reuse, 0x10, PT ;  /* 0x000000100000780c */ /* 0x040fe20003f06070 */
[C---:B01----:R-:W-:Y:S02]  /*17e0*/  IMAD R2, R0.reuse, UR9, RZ ;  /* 0x0000000900027c24 */ /* 0x043fe4000f8e02ff */
[----:B------:R-:W-:Y:S01]  /*17f0*/  HFMA2 R9, -RZ, RZ, 0, 0 ;  /* 0x00000000ff097431 */ /* 0x000fe200000001ff */
[----:B------:R-:W-:-:S09]  /*1800*/  LOP3.LUT R8, R0, 0xf, RZ, 0xc0, !PT ;  /* 0x0000000f00087812 */ /* 0x000fd200078ec0ff */
[----:B------:R-:W-:Y:S05]  /*1810*/  @!P0 BRA `(.L_x_81) ;  /* 0x0000000c006c8947 */ /* 0x000fea0003800000 */
[----:B------:R-:W0:Y:S01]  /*1820*/  LDC.64 R4, c[0x0][0x388] ;  /* 0x0000e200ff047b82 */ /* 0x000e220000000a00 */
[----:B------:R-:W-:Y:S02]  /*1830*/  LOP3.LUT R9, R0, 0x7ffffff0, RZ, 0xc0, !PT ;  /* 0x7ffffff000097812 */ /* 0x000fe400078ec0ff */
[----:B------:R-:W-:Y:S02]  /*1840*/  IADD3 R10, PT, PT, R1, 0x20, RZ ;  /* 0x00000020010a7810 */ /* 0x000fe40007ffe0ff */
[----:B------:R-:W-:Y:S01]  /*1850*/  IADD3 R11, PT, PT, -R9, RZ, RZ ;  /* 0x000000ff090b7210 */ /* 0x000fe20007ffe1ff */
[----:B0-----:R-:W-:-:S03]  /*1860*/  IMAD.WIDE.U32 R4, R2, 0x4, R4 ;  /* 0x0000000402047825 */ /* 0x001fc600078e0004 */
[----:B------:R-:W-:-:S04]  /*1870*/  IADD3 R14, P0, PT, R4, 0x20, RZ ;  /* 0x00000020040e7810 */ /* 0x000fc80007f1e0ff */
[----:B------:R-:W-:-:S09]  /*1880*/  IADD3.X R15, PT, PT, RZ, R5, RZ, P0, !PT ;  /* 0x00000005ff0f7210 */ /* 0x000fd200007fe4ff */
.L_x_98:
[----:B------:R-:W2:Y:S01]  /*1890*/  LDL.128 R4, [R10+-0x20] ;  /* 0xffffe0000a047983 */ /* 0x000ea20000100c00 */
[----:B0-----:R-:W0:Y:S01]  /*18a0*/  MUFU.RCP R0, R3 ;  /* 0x0000000300007308 */ /* 0x001e220000001000 */
[----:B------:R-:W-:Y:S02]  /*18b0*/  IADD3 R11, PT, PT, R11, 0x10, RZ ;  /* 0x000000100b0b7810 */ /* 0x000fe40007ffe0ff */
[----:B------:R-:W-:Y:S02]  /*18c0*/  MOV R20, R14 ;  /* 0x0000000e00147202 */ /* 0x000fe40000000f00 */
[----:B------:R-:W-:Y:S02]  /*18d0*/  ISETP.NE.AND P2, PT, R11, RZ, PT ;  /* 0x000000ff0b00720c */ /* 0x000fe40003f45270 */
[----:B------:R-:W-:Y:S01]  /*18e0*/  MOV R21, R15 ;  /* 0x0000000f00157202 */ /* 0x000fe20000000f00 */
[----:B0-----:R-:W-:-:S04]  /*18f0*/  FFMA R13, R0, -R3, 1 ;  /* 0x3f800000000d7423 */ /* 0x001fc80000000803 */
[----:B------:R-:W-:Y:S01]  /*1900*/  FFMA R13, R0, R13, R0 ;  /* 0x0000000d000d7223 */ /* 0x000fe20000000000 */
[----:B--2---:R-:W0:Y:S03]  /*1910*/  FCHK P0, R4, R3 ;  /* 0x0000000304007302 */ /* 0x004e260000000000 */
[----:B------:R-:W-:-:S04]  /*1920*/  FFMA R0, R4, R13, RZ ;  /* 0x0000000d04007223 */ /* 0x000fc800000000ff */
[----:B------:R-:W-:-:S04]  /*1930*/  FFMA R12, R0, -R3, R4 ;  /* 0x80000003000c7223 */ /* 0x000fc80000000004 */
[----:B------:R-:W-:Y:S01]  /*1940*/  FFMA R0, R13, R12, R0 ;  /* 0x0000000c0d007223 */ /* 0x000fe20000000000 */
[----:B0-----:R-:W-:Y:S06]  /*1950*/  @!P0 BRA `(.L_x_82) ;  /* 0x00000000000c8947 */ /* 0x001fec0003800000 */
[----:B------:R-:W-:Y:S02]  /*1960*/  MOV R0, R4 ;  /* 0x0000000400007202 */ /* 0x000fe40000000f00 */
[----:B------:R-:W-:-:S07]  /*1970*/  MOV R4, 0x1990 ;  /* 0x0000199000047802 */ /* 0x000fce0000000f00 */
[----:B------:R-:W-:Y:S05]  /*1980*/  CALL.REL.NOINC `($__internal_2_$__cuda_sm3x_div_rn_noftz_f32_slowpath) ;  /* 0x0000001800a07944 */ /* 0x000fea0003c00000 */
.L_x_82:
[----:B------:R-:W0:Y:S01]  /*1990*/  MUFU.RCP R4, R3 ;  /* 0x0000000300047308 */ /* 0x000e220000001000 */
[----:B------:R1:W-:Y:S07]  /*19a0*/  STG.E desc[UR10][R20.64+-0x20], R0 ;  /* 0xffffe00014007986 */ /* 0x0003ee000c10190a */
[----:B------:R-:W2:Y:S01]  /*19b0*/  FCHK P0, R5, R3 ;  /* 0x0000000305007302 */ /* 0x000ea20000000000 */
[----:B0-----:R-:W-:-:S04]  /*19c0*/  FFMA R13, R4, -R3, 1 ;  /* 0x3f800000040d7423 */ /* 0x001fc80000000803 */
[----:B------:R-:W-:-:S04]  /*19d0*/  FFMA R15, R4, R13, R4 ;  /* 0x0000000d040f7223 */ /* 0x000fc80000000004 */
[----:B------:R-:W-:-:S04]  /*19e0*/  FFMA R4, R5, R15, RZ ;  /* 0x0000000f05047223 */ /* 0x000fc800000000ff */
[----:B------:R-:W-:-:S04]  /*19f0*/  FFMA R13, R4, -R3, R5 ;  /* 0x80000003040d7223 */ /* 0x000fc80000000005 */
[----:B------:R-:W-:Y:S01]  /*1a00*/  FFMA R13, R15, R13, R4 ;  /* 0x0000000d0f0d7223 */ /* 0x000fe20000000004 */
[----:B-12---:R-:W-:Y:S06]  /*1a10*/  @!P0 BRA `(.L_x_83) ;  /* 0x0000000000108947 */ /* 0x006fec0003800000 */
[----:B------:R-:W-:Y:S02]  /*1a20*/  MOV R0, R5 ;  /* 0x0000000500007202 */ /* 0x000fe40000000f00 */
[----:B------:R-:W-:-:S07]  /*1a30*/  MOV R4, 0x1a50 ;  /* 0x00001a5000047802 */ /* 0x000fce0000000f00 */
[----:B------:R-:W-:Y:S05]  /*1a40*/  CALL.REL.NOINC `($__internal_2_$__cuda_sm3x_div_rn_noftz_f32_slowpath) ;  /* 0x0000001800707944 */ /* 0x000fea0003c00000 */
[----:B------:R-:W-:-:S07]  /*1a50*/  MOV R13, R0 ;  /* 0x00000000000d7202 */ /* 0x000fce0000000f00 */
.L_x_83:
        /* <DEDUP_REMOVED lines=12> */
.L_x_84:
        /* <DEDUP_REMOVED lines=13> */
.L_x_85:
[----:B------:R-:W2:Y:S01]  /*1bf0*/  LDL.128 R4, [R10+-0x10] ;  /* 0xfffff0000a047983 */ /* 0x000ea20000100c00 */
[----:B------:R-:W0:Y:S03]  /*1c00*/  MUFU.RCP R0, R3 ;  /* 0x0000000300007308 */ /* 0x000e260000001000 */
[----:B------:R1:W-:Y:S01]  /*1c10*/  STG.E desc[UR10][R20.64+-0x14], R15 ;  /* 0xffffec0f14007986 */ /* 0x0003e2000c10190a */
[----:B0-----:R-:W-:-:S04]  /*1c20*/  FFMA R13, R0, -R3, 1 ;  /* 0x3f800000000d7423 */ /* 0x001fc80000000803 */
[----:B------:R-:W-:Y:S01]  /*1c30*/  FFMA R13, R0, R13, R0 ;  /* 0x0000000d000d7223 */ /* 0x000fe20000000000 */
[----:B--2---:R-:W0:Y:S03]  /*1c40*/  FCHK P0, R4, R3 ;  /* 0x0000000304007302 */ /* 0x004e260000000000 */
[----:B------:R-:W-:-:S04]  /*1c50*/  FFMA R17, R13, R4, RZ ;  /* 0x000000040d117223 */ /* 0x000fc800000000ff */
[----:B------:R-:W-:-:S04]  /*1c60*/  FFMA R0, R17, -R3, R4 ;  /* 0x8000000311007223 */ /* 0x000fc80000000004 */
[----:B------:R-:W-:Y:S01]  /*1c70*/  FFMA R13, R13, R0, R17 ;  /* 0x000000000d0d7223 */ /* 0x000fe20000000011 */
[----:B01----:R-:W-:Y:S06]  /*1c80*/  @!P0 BRA `(.L_x_86) ;  /* 0x0000000000108947 */ /* 0x003fec0003800000 */
[----:B------:R-:W-:Y:S02]  /*1c90*/  MOV R0, R4 ;  /* 0x0000000400007202 */ /* 0x000fe40000000f00 */
[----:B------:R-:W-:-:S07]  /*1ca0*/  MOV R4, 0x1cc0 ;  /* 0x00001cc000047802 */ /* 0x000fce0000000f00 */
[----:B------:R-:W-:Y:S05]  /*1cb0*/  CALL.REL.NOINC `($__internal_2_$__cuda_sm3x_div_rn_noftz_f32_slowpath) ;  /* 0x0000001400d47944 */ /* 0x000fea0003c00000 */
[----:B------:R-:W-:-:S07]  /*1cc0*/  MOV R13, R0 ;  /* 0x00000000000d7202 */ /* 0x000fce0000000f00 */
.L_x_86:
        /* <DEDUP_REMOVED lines=12> */
.L_x_87:
        /* <DEDUP_REMOVED lines=13> */
.L_x_88:
        /* <DEDUP_REMOVED lines=12> */
.L_x_89:
[----:B------:R-:W2:Y:S01]  /*1f20*/  LDL.128 R4, [R10] ;  /* 0x000000000a047983 */ /* 0x000ea20000100c00 */
        /* <DEDUP_REMOVED lines=13> */
.L_x_90:
        /* <DEDUP_REMOVED lines=12> */
.L_x_91:
        /* <DEDUP_REMOVED lines=13> */
.L_x_92:
        /* <DEDUP_REMOVED lines=12> */
.L_x_93:
[----:B------:R-:W2:Y:S01]  /*2250*/  LDL.128 R4, [R10+0x10] ;  /* 0x000010000a047983 */ /* 0x000ea20000100c00 */
        /* <DEDUP_REMOVED lines=13> */
.L_x_94:
        /* <DEDUP_REMOVED lines=12> */
.L_x_95:
        /* <DEDUP_REMOVED lines=13> */
.L_x_96:
        /* <DEDUP_REMOVED lines=12> */
.L_x_97:
[----:B------:R0:W-:Y:S01]  /*2580*/  STG.E desc[UR10][R20.64+0x1c], R0 ;  /* 0x00001c0014007986 */ /* 0x0001e2000c10190a */
[----:B------:R-:W-:Y:S02]  /*2590*/  IADD3 R14, P0, PT, R20, 0x40, RZ ;  /* 0x00000040140e7810 */ /* 0x000fe40007f1e0ff */
[----:B------:R-:W-:Y:S02]  /*25a0*/  IADD3 R10, PT, PT, R10, 0x40, RZ ;  /* 0x000000400a0a7810 */ /* 0x000fe40007ffe0ff */
[----:B------:R-:W-:Y:S01]  /*25b0*/  IADD3.X R15, PT, PT, RZ, R21, RZ, P0, !PT ;  /* 0x00000015ff0f7210 */ /* 0x000fe200007fe4ff */
[----:B------:R-:W-:Y:S08]  /*25c0*/  @P2 BRA `(.L_x_98) ;  /* 0xfffffff000b02947 */ /* 0x000ff0000383ffff */
.L_x_81:
[----:B------:R-:W-:-:S13]  /*25d0*/  ISETP.NE.AND P0, PT, R8, RZ, PT ;  /* 0x000000ff0800720c */ /* 0x000fda0003f05270 */
[----:B------:R-:W-:Y:S05]  /*25e0*/  @!P0 EXIT ;  /* 0x000000000000894d */ /* 0x000fea0003800000 */
[----:B------:R-:W1:Y:S01]  /*25f0*/  LDCU UR4, c[0x0][0x394] ;  /* 0x00007280ff0477ac */ /* 0x000e620008000800 */
[----:B------:R-:W-:Y:S01]  /*2600*/  ISETP.GE.U32.AND P0, PT, R8, 0x8, PT ;  /* 0x000000080800780c */ /* 0x000fe20003f06070 */
[----:B-1----:R-:W-:-:S12]  /*2610*/  ULOP3.LUT UR4, UR4, 0x7, URZ, 0xc0, !UPT ;  /* 0x0000000704047892 */ /* 0x002fd8000f8ec0ff */
[----:B------:R-:W-:Y:S05]  /*2620*/  @!P0 BRA `(.L_x_99) ;  /* 0x0000000400e48947 */ /* 0x000fea0003800000 */
[----:B------:R-:W-:-:S05]  /*2630*/  LEA R5, R9, R1, 0x2 ;  /* 0x0000000109057211 */ /* 0x000fca00078e10ff */
[----:B------:R-:W2:Y:S01]  /*2640*/  LDL R13, [R5] ;  /* 0x00000000050d7983 */ /* 0x000ea20000100800 */
[----:B0-----:R-:W0:Y:S02]  /*2650*/  MUFU.RCP R0, R3 ;  /* 0x0000000300007308 */ /* 0x001e240000001000 */
[----:B0-----:R-:W-:-:S04]  /*2660*/  FFMA R7, R0, -R3, 1 ;  /* 0x3f80000000077423 */ /* 0x001fc80000000803 */
[----:B------:R-:W-:Y:S02]  /*2670*/  FFMA R0, R0, R7, R0 ;  /* 0x0000000700007223 */ /* 0x000fe40000000000 */
[----:B--2---:R-:W0:Y:S02]  /*2680*/  FCHK P0, R13, R3 ;  /* 0x000000030d007302 */ /* 0x004e240000000000 */
[----:B------:R-:W-:-:S04]  /*2690*/  FFMA R4, R0, R13, RZ ;  /* 0x0000000d00047223 */ /* 0x000fc800000000ff */
[----:B------:R-:W-:-:S04]  /*26a0*/  FFMA R7, R4, -R3, R13 ;  /* 0x8000000304077223 */ /* 0x000fc8000000000d */
[----:B------:R-:W-:Y:S01]  /*26b0*/  FFMA R11, R0, R7, R4 ;  /* 0x00000007000b7223 */ /* 0x000fe20000000004 */
[----:B0-----:R-:W-:Y:S06]  /*26c0*/  @!P0 BRA `(.L_x_100) ;  /* 0x0000000000108947 */ /* 0x001fec0003800000 */
[----:B------:R-:W-:Y:S02]  /*26d0*/  MOV R0, R13 ;  /* 0x0000000d00007202 */ /* 0x000fe40000000f00 */
[----:B------:R-:W-:-:S07]  /*26e0*/  MOV R4, 0x2700 ;  /* 0x0000270000047802 */ /* 0x000fce0000000f00 */
[----:B------:R-:W-:Y:S05]  /*26f0*/  CALL.REL.NOINC `($__internal_2_$__cuda_sm3x_div_rn_noftz_f32_slowpath) ;  /* 0x0000000c00447944 */ /* 0x000fea0003c00000 */
[----:B------:R-:W-:-:S07]  /*2700*/  MOV R11, R0 ;  /* 0x00000000000b7202 */ /* 0x000fce0000000f00 */
.L_x_100:
[----:B------:R-:W2:Y:S01]  /*2710*/  LDL R15, [R5+0x4] ;  /* 0x00000400050f7983 */ /* 0x000ea20000100800 */
[----:B------:R-:W0:Y:S01]  /*2720*/  LDC.64 R6, c[0x0][0x388] ;  /* 0x0000e200ff067b82 */ /* 0x000e220000000a00 */
[----:B------:R-:W1:Y:S01]  /*2730*/  MUFU.RCP R0, R3 ;  /* 0x0000000300007308 */ /* 0x000e620000001000 */
[----:B------:R-:W-:-:S05]  /*2740*/  IADD3 R13, PT, PT, R2, R9, RZ ;  /* 0x00000009020d7210 */ /* 0x000fca0007ffe0ff */
[----:B0-----:R-:W-:-:S04]  /*2750*/  IMAD.WIDE.U32 R6, R13, 0x4, R6 ;  /* 0x000000040d067825 */ /* 0x001fc800078e0006 */
[C---:B-1----:R-:W-:Y:S01]  /*2760*/  FFMA R13, R0.reuse, -R3, 1 ;  /* 0x3f800000000d7423 */ /* 0x042fe20000000803 */
[----:B------:R0:W-:Y:S03]  /*2770*/  STG.E desc[UR10][R6.64], R11 ;  /* 0x0000000b06007986 */ /* 0x0001e6000c10190a */
[----:B------:R-:W-:Y:S01]  /*2780*/  FFMA R0, R0, R13, R0 ;  /* 0x0000000d00007223 */ /* 0x000fe20000000000 */
[----:B--2---:R-:W1:Y:S03]  /*2790*/  FCHK P0, R15, R3 ;  /* 0x000000030f007302 */ /* 0x004e660000000000 */
        /* <DEDUP_REMOVED lines=8> */
.L_x_101:
[----:B------:R-:W2:Y:S01]  /*2820*/  LDL R15, [R5+0x8] ;  /* 0x00000800050f7983 */ /* 0x000ea20000100800 */
[----:B------:R-:W0:Y:S01]  /*2830*/  LDC.64 R6, c[0x0][0x388] ;  /* 0x0000e200ff067b82 */ /* 0x000e220000000a00 */
[----:B------:R-:W-:Y:S01]  /*2840*/  IADD3 R0, P0, PT, R2, R9, RZ ;  /* 0x0000000902007210 */ /* 0x000fe20007f1e0ff */
[----:B------:R-:W1:Y:S03]  /*2850*/  MUFU.RCP R8, R3 ;  /* 0x0000000300087308 */ /* 0x000e660000001000 */
[----:B------:R-:W-:Y:S01]  /*2860*/  IADD3.X R4, PT, PT, RZ, RZ, RZ, P0, !PT ;  /* 0x000000ffff047210 */ /* 0x000fe200007fe4ff */
[----:B-1----:R-:W-:Y:S01]  /*2870*/  FFMA R11, R8, -R3, 1 ;  /* 0x3f800000080b7423 */ /* 0x002fe20000000803 */
[----:B0-----:R-:W-:-:S04]  /*2880*/  LEA R6, P0, R0, R6, 0x2 ;  /* 0x0000000600067211 */ /* 0x001fc800078010ff */
[----:B------:R-:W-:Y:S01]  /*2890*/  LEA.HI.X R7, R0, R7, R4, 0x2, P0 ;  /* 0x0000000700077211 */ /* 0x000fe200000f1404 */
[----:B------:R-:W-:-:S04]  /*28a0*/  FFMA R0, R8, R11, R8 ;  /* 0x0000000b08007223 */ /* 0x000fc80000000008 */
[----:B------:R0:W-:Y:S03]  /*28b0*/  STG.E desc[UR10][R6.64+0x4], R13 ;  /* 0x0000040d06007986 */ /* 0x0001e6000c10190a */
[----:B--2---:R-:W1:Y:S01]  /*28c0*/  FCHK P0, R15, R3 ;  /* 0x000000030f007302 */ /* 0x004e620000000000 */
        /* <DEDUP_REMOVED lines=8> */
.L_x_102:
[----:B------:R-:W2:Y:S01]  /*2950*/  LDL R15, [R5+0xc] ;  /* 0x00000c00050f7983 */ /* 0x000ea20000100800 */
        /* <DEDUP_REMOVED lines=13> */
.L_x_103:
        /* <DEDUP_REMOVED lines=14> */
.L_x_104:
        /* <DEDUP_REMOVED lines=14> */
.L_x_105:
        /* <DEDUP_REMOVED lines=14> */
.L_x_106:
        /* <DEDUP_REMOVED lines=13> */
.L_x_107:
[----:B------:R1:W-:Y:S01]  /*2da0*/  STG.E desc[UR10][R6.64+0x1c], R0 ;  /* 0x00001c0006007986 */ /* 0x0003e2000c10190a */
[----:B------:R-:W-:-:S07]  /*2db0*/  IADD3 R9, PT, PT, R9, 0x8, RZ ;  /* 0x0000000809097810 */ /* 0x000fce0007ffe0ff */
.L_x_99:
[----:B------:R-:W-:-:S13]  /*2dc0*/  ISETP.NE.AND P0, PT, RZ, UR4, PT ;  /* 0x00000004ff007c0c */ /* 0x000fda000bf05270 */
[----:B------:R-:W-:Y:S05]  /*2dd0*/  @!P0 EXIT ;  /* 0x000000000000894d */ /* 0x000fea0003800000 */
[----:B------:R-:W2:Y:S01]  /*2de0*/  LDCU UR5, c[0x0][0x394] ;  /* 0x00007280ff0577ac */ /* 0x000ea20008000800 */
[----:B------:R-:W-:Y:S02]  /*2df0*/  UISETP.GE.U32.AND UP0, UPT, UR4, 0x4, UPT ;  /* 0x000000040400788c */ /* 0x000fe4000bf06070 */
[----:B--2---:R-:W-:-:S07]  /*2e00*/  ULOP3.LUT UR5, UR5, 0x3, URZ, 0xc0, !UPT ;  /* 0x0000000305057892 */ /* 0x004fce000f8ec0ff */
[----:B------:R-:W-:Y:S05]  /*2e10*/  BRA.U !UP0, `(.L_x_108) ;  /* 0x0000000508047547 */ /* 0x000fea000b800000 */
[----:B------:R-:W-:-:S05]  /*2e20*/  LEA R5, R9, R1, 0x2 ;  /* 0x0000000109057211 */ /* 0x000fca00078e10ff */
[----:B------:R-:W2:Y:S01]  /*2e30*/  LDL R13, [R5] ;  /* 0x00000000050d7983 */ /* 0x000ea20000100800 */
[----:B01----:R-:W0:Y:S02]  /*2e40*/  MUFU.RCP R0, R3 ;  /* 0x0000000300007308 */ /* 0x003e240000001000 */
        /* <DEDUP_REMOVED lines=11> */
.L_x_109:
        /* <DEDUP_REMOVED lines=17> */
.L_x_110:
        /* <DEDUP_REMOVED lines=19> */
.L_x_111:
        /* <DEDUP_REMOVED lines=13> */
.L_x_112:
[----:B------:R2:W-:Y:S01]  /*3210*/  STG.E desc[UR10][R6.64+0xc], R0 ;  /* 0x00000c0006007986 */ /* 0x0005e2000c10190a */
[----:B------:R-:W-:-:S07]  /*3220*/  IADD3 R9, PT, PT, R9, 0x4, RZ ;  /* 0x0000000409097810 */ /* 0x000fce0007ffe0ff */
.L_x_108:
[----:B------:R-:W-:-:S13]  /*3230*/  ISETP.NE.AND P0, PT, RZ, UR5, PT ;  /* 0x00000005ff007c0c */ /* 0x000fda000bf05270 */
[----:B------:R-:W-:Y:S05]  /*3240*/  @!P0 EXIT ;  /* 0x000000000000894d */ /* 0x000fea0003800000 */
[----:B------:R-:W3:Y:S01]  /*3250*/  LDC.64 R4, c[0x0][0x388] ;  /* 0x0000e200ff047b82 */ /* 0x000ee20000000a00 */
[----:B-12---:R-:W-:Y:S01]  /*3260*/  IADD3 R7, PT, PT, R2, R9, RZ ;  /* 0x0000000902077210 */ /* 0x006fe20007ffe0ff */
[----:B------:R-:W-:Y:S01]  /*3270*/  IMAD R9, R9, 0x4, R1 ;  /* 0x0000000409097824 */ /* 0x000fe200078e0201 */
[----:B------:R-:W-:-:S03]  /*3280*/  UIADD3 UR4, UPT, UPT, -UR5, URZ, URZ ;  /* 0x000000ff05047290 */ /* 0x000fc6000fffe1ff */
[----:B---3--:R-:W-:-:S03]  /*3290*/  IMAD.WIDE.U32 R4, R7, 0x4, R4 ;  /* 0x0000000407047825 */ /* 0x008fc600078e0004 */
[----:B------:R-:W-:-:S07]  /*32a0*/  MOV R2, R4 ;  /* 0x0000000400027202 */ /* 0x000fce0000000f00 */
.L_x_114:
[----:B------:R-:W2:Y:S01]  /*32b0*/  LDL R11, [R9] ;  /* 0x00000000090b7983 */ /* 0x000ea20000100800 */
[----:B01----:R-:W0:Y:S01]  /*32c0*/  MUFU.RCP R0, R3 ;  /* 0x0000000300007308 */ /* 0x003e220000001000 */
[----:B------:R-:W-:-:S04]  /*32d0*/  UIADD3 UR4, UPT, UPT, UR4, 0x1, URZ ;  /* 0x0000000104047890 */ /* 0x000fc8000fffe0ff */
[----:B------:R-:W-:Y:S01]  /*32e0*/  UISETP.NE.AND UP0, UPT, UR4, URZ, UPT ;  /* 0x000000ff0400728c */ /* 0x000fe2000bf05270 */
        /* <DEDUP_REMOVED lines=10> */
.L_x_113:
[----:B------:R-:W-:Y:S02]  /*3390*/  MOV R6, R2 ;  /* 0x0000000200067202 */ /* 0x000fe40000000f00 */
[-C--:B------:R-:W-:Y:S02]  /*33a0*/  MOV R7, R5.reuse ;  /* 0x0000000500077202 */ /* 0x080fe40000000f00 */
[----:B------:R-:W-:Y:S02]  /*33b0*/  IADD3 R2, P0, PT, R2, 0x4, RZ ;  /* 0x0000000402027810 */ /* 0x000fe40007f1e0ff */
[----:B------:R-:W-:Y:S01]  /*33c0*/  IADD3 R9, PT, PT, R9, 0x4, RZ ;  /* 0x0000000409097810 */ /* 0x000fe20007ffe0ff */
[----:B------:R1:W-:Y:S01]  /*33d0*/  STG.E desc[UR10][R6.64], R0 ;  /* 0x0000000006007986 */ /* 0x0003e2000c10190a */
[----:B------:R-:W-:Y:S01]  /*33e0*/  IADD3.X R5, PT, PT, RZ, R5, RZ, P0, !PT ;  /* 0x00000005ff057210 */ /* 0x000fe200007fe4ff */
[----:B------:R-:W-:Y:S08]  /*33f0*/  BRA.U UP0, `(.L_x_114) ;  /* 0xfffffffd00ac7547 */ /* 0x000ff0000b83ffff */
[----:B------:R-:W-:Y:S05]  /*3400*/  EXIT ;  /* 0x000000000000794d */ /* 0x000fea0003800000 */
        .weak           $__internal_2_$__cuda_sm3x_div_rn_noftz_f32_slowpath
        .type           $__internal_2_$__cuda_sm3x_div_rn_noftz_f32_slowpath,@function
        .size           $__internal_2_$__cuda_sm3x_div_rn_noftz_f32_slowpath,(.L_x_149 - $__internal_2_$__cuda_sm3x_div_rn_noftz_f32_slowpath)
$__internal_2_$__cuda_sm3x_div_rn_noftz_f32_slowpath:
[----:B------:R-:W-:Y:S02]  /*3410*/  SHF.R.U32.HI R12, RZ, 0x17, R3 ;  /* 0x00000017ff0c7819 */ /* 0x000fe40000011603 */
        /* <DEDUP_REMOVED lines=33> */
.L_x_115:
[----:B------:R-:W-:Y:S02]  /*3630*/  LEA R18, R12, 0xc0800000, 0x17 ;  /* 0xc08000000c127811 */ /* 0x000fe400078eb8ff */
[----:B------:R-:W-:Y:S02]  /*3640*/  IADD3 R19, PT, PT, R19, -0x7f, RZ ;  /* 0xffffff8113137810 */ /* 0x000fe40007ffe0ff */
[----:B------:R-:W-:-:S03]  /*3650*/  IADD3 R18, PT, PT, -R18, R17, RZ ;  /* 0x0000001112127210 */ /* 0x000fc60007ffe1ff */
[----:B------:R-:W-:Y:S01]  /*3660*/  IMAD R0, R19, -0x800000, R0 ;  /* 0xff80000013007824 */ /* 0x000fe200078e0200 */
[----:B------:R-:W0:Y:S01]  /*3670*/  MUFU.RCP R14, R18 ;  /* 0x00000012000e7308 */ /* 0x000e220000001000 */
[----:B------:R-:W-:-:S04]  /*3680*/  FADD.FTZ R17, -R18, -RZ ;  /* 0x800000ff12117221 */ /* 0x000fc80000010100 */
[----:B0-----:R-:W-:-:S04]  /*3690*/  FFMA R15, R14, R17, 1 ;  /* 0x3f8000000e0f7423 */ /* 0x001fc80000000011 */
[----:B------:R-:W-:-:S04]  /*36a0*/  FFMA R15, R14, R15, R14 ;  /* 0x0000000f0e0f7223 */ /* 0x000fc8000000000e */
[----:B------:R-:W-:-:S04]  /*36b0*/  FFMA R14, R0, R15, RZ ;  /* 0x0000000f000e7223 */ /* 0x000fc800000000ff */
[----:B------:R-:W-:-:S04]  /*36c0*/  FFMA R16, R17, R14, R0 ;  /* 0x0000000e11107223 */ /* 0x000fc80000000000 */
[----:B------:R-:W-:Y:S01]  /*36d0*/  FFMA R16, R15, R16, R14 ;  /* 0x000000100f107223 */ /* 0x000fe2000000000e */
[----:B------:R-:W-:-:S03]  /*36e0*/  IADD3 R14, PT, PT, R19, 0x7f, -R12 ;  /* 0x0000007f130e7810 */ /* 0x000fc60007ffe80c */
[----:B------:R-:W-:Y:S01]  /*36f0*/  FFMA R17, R17, R16, R0 ;  /* 0x0000001011117223 */ /* 0x000fe20000000000 */
[----:B------:R-:W-:-:S03]  /*3700*/  IADD3 R13, PT, PT, R14, R13, RZ ;  /* 0x0000000d0e0d7210 */ /* 0x000fc60007ffe0ff */
        /* <DEDUP_REMOVED lines=17> */
[C---:B------:R-:W-:Y:S02]  /*3820*/  IADD3 R15, PT, PT, R12.reuse, 0x20, RZ ;  /* 0x000000200c0f7810 */ /* 0x040fe40007ffe0ff */
[----:B------:R-:W-:Y:S02]  /*3830*/  LOP3.LUT R13, R13, 0x7fffff, RZ, 0xc0, !PT ;  /* 0x007fffff0d0d7812 */ /* 0x000fe400078ec0ff */
[C---:B------:R-:W-:Y:S02]  /*3840*/  ISETP.NE.AND P3, PT, R12.reuse, RZ, PT ;  /* 0x000000ff0c00720c */ /* 0x040fe40003f65270 */
        /* <DEDUP_REMOVED lines=16> */
.L_x_121:
[----:B------:R-:W-:-:S04]  /*3950*/  LOP3.LUT R0, R0, 0x80000000, RZ, 0xc0, !PT ;  /* 0x8000000000007812 */ /* 0x000fc800078ec0ff */
[----:B------:R-:W-:Y:S01]  /*3960*/  LOP3.LUT R0, R0, 0x7f800000, RZ, 0xfc, !PT ;  /* 0x7f80000000007812 */ /* 0x000fe200078efcff */
[----:B------:R-:W-:Y:S06]  /*3970*/  BRA `(.L_x_122) ;  /* 0x0000000000287947 */ /* 0x000fec0003800000 */
.L_x_120:
[----:B------:R-:W-:Y:S01]  /*3980*/  LEA R0, R13, R0, 0x17 ;  /* 0x000000000d007211 */ /* 0x000fe200078eb8ff */
[----:B------:R-:W-:Y:S06]  /*3990*/  BRA `(.L_x_122) ;  /* 0x0000000000207947 */ /* 0x000fec0003800000 */
.L_x_119:
[----:B------:R-:W-:-:S04]  /*39a0*/  LOP3.LUT R0, R17, 0x80000000, R0, 0x48, !PT ;  /* 0x8000000011007812 */ /* 0x000fc800078e4800 */
[----:B------:R-:W-:Y:S01]  /*39b0*/  LOP3.LUT R0, R0, 0x7f800000, RZ, 0xfc, !PT ;  /* 0x7f80000000007812 */ /* 0x000fe200078efcff */
[----:B------:R-:W-:Y:S06]  /*39c0*/  BRA `(.L_x_122) ;  /* 0x0000000000147947 */ /* 0x000fec0003800000 */
.L_x_118:
[----:B------:R-:W-:Y:S01]  /*39d0*/  LOP3.LUT R0, R17, 0x80000000, R0, 0x48, !PT ;  /* 0x8000000011007812 */ /* 0x000fe200078e4800 */
[----:B------:R-:W-:Y:S06]  /*39e0*/  BRA `(.L_x_122) ;  /* 0x00000000000c7947 */ /* 0x000fec0003800000 */
.L_x_117:
[----:B------:R-:W0:Y:S01]  /*39f0*/  MUFU.RSQ R0, -QNAN ;  /* 0xffc0000000007908 */ /* 0x000e220000001400 */
[----:B------:R-:W-:Y:S05]  /*3a00*/  BRA `(.L_x_122) ;  /* 0x0000000000047947 */ /* 0x000fea0003800000 */
.L_x_116:
[----:B------:R-:W-:-:S07]  /*3a10*/  FADD.FTZ R0, R0, R3 ;  /* 0x0000000300007221 */ /* 0x000fce0000010000 */
.L_x_122:
[----:B------:R-:W-:Y:S01]  /*3a20*/  HFMA2 R13, -RZ, RZ, 0, 0 ;  /* 0x00000000ff0d7431 */ /* 0x000fe200000001ff */
[----:B------:R-:W-:-:S04]  /*3a30*/  MOV R12, R4 ;  /* 0x00000004000c7202 */ /* 0x000fc80000000f00 */
[----:B0-----:R-:W-:Y:S05]  /*3a40*/  RET.REL.NODEC R12 `(_Z13softmaxKernelPKfPfii) ;  /* 0xffffffc40c6c7950 */ /* 0x001fea0003c3ffff */
.L_x_123:
        /* <DEDUP_REMOVED lines=11> */
.L_x_149:


//--------------------- .text._Z17scalematrixKernelPfPKfii --------------------------
	.section	.text._Z17scalematrixKernelPfPKfii,"ax",@progbits
	.align	128
        .global         _Z17scalematrixKernelPfPKfii
        .type           _Z17scalematrixKernelPfPKfii,@function
        .size           _Z17scalematrixKernelPfPKfii,(.L_x_151 - _Z17scalematrixKernelPfPKfii)
        .other          _Z17scalematrixKernelPfPKfii,@"STO_CUDA_ENTRY STV_DEFAULT"
_Z17scalematrixKernelPfPKfii:
.text._Z17scalematrixKernelPfPKfii:
        /* <DEDUP_REMOVED lines=10> */
[----:B------:R-:W0:Y:S02]  /*00a0*/  LDCU.64 UR4, c[0x0][0x358] ;  /* 0x00006b00ff0477ac */ /* 0x000e240008000a00 */
[----:B0-----:R-:W2:Y:S02]  /*00b0*/  LDG.E R0, desc[UR4][R2.64] ;  /* 0x0000000402007981 */ /* 0x001ea4000c1e1900 */
[----:B--2---:R-:W-:Y:S01]  /*00c0*/  VIADD R4, R0, 0xf3000000 ;  /* 0xf300000000047836 */ /* 0x004fe20000000000 */
[----:B------:R0:W1:Y:S04]  /*00d0*/  MUFU.RSQ R5, R0 ;  /* 0x0000000000057308 */ /* 0x0000680000001400 */
[----:B------:R-:W-:-:S13]  /*00e0*/  ISETP.GT.U32.AND P0, PT, R4, 0x727fffff, PT ;  /* 0x727fffff0400780c */ /* 0x000fda0003f04070 */
[----:B01----:R-:W-:Y:S05]  /*00f0*/  @!P0 BRA `(.L_x_124) ;  /* 0x0000000000108947 */ /* 0x003fea0003800000 */
[----:B------:R-:W-:-:S07]  /*0100*/  MOV R4, 0x120 ;  /* 0x0000012000047802 */ /* 0x000fce0000000f00 */
[----:B------:R-:W-:Y:S05]  /*0110*/  CALL.REL.NOINC `($__internal_3_$__cuda_sm20_sqrt_rn_f32_slowpath) ;  /* 0x0000000000607944 */ /* 0x000fea0003c00000 */
[----:B------:R-:W-:Y:S01]  /*0120*/  IMAD.MOV.U32 R3, RZ, RZ, R0 ;  /* 0x000000ffff037224 */ /* 0x000fe200078e0000 */
[----:B------:R-:W-:Y:S06]  /*0130*/  BRA `(.L_x_125) ;  /* 0x0000000000107947 */ /* 0x000fec0003800000 */
.L_x_124:
[----:B------:R-:W-:Y:S01]  /*0140*/  FMUL.FTZ R3, R0, R5 ;  /* 0x0000000500037220 */ /* 0x000fe20000410000 */
[----:B------:R-:W-:-:S03]  /*0150*/  FMUL.FTZ R5, R5, 0.5 ;  /* 0x3f00000005057820 */ /* 0x000fc60000410000 */
[----:B------:R-:W-:-:S04]  /*0160*/  FFMA R0, -R3, R3, R0 ;  /* 0x0000000303007223 */ /* 0x000fc80000000100 */
[----:B------:R-:W-:-:S07]  /*0170*/  FFMA R3, R0, R5, R3 ;  /* 0x0000000500037223 */ /* 0x000fce0000000003 */
.L_x_125:
[----:B------:R-:W0:Y:S02]  /*0180*/  LDC.64 R4, c[0x0][0x380] ;  /* 0x0000e000ff047b82 */ /* 0x000e240000000a00 */
[----:B0-----:R-:W-:-:S05]  /*0190*/  IMAD.WIDE R4, R7, 0x4, R4 ;  /* 0x0000000407047825 */ /* 0x001fca00078e0204 */
[----:B------:R-:W2:Y:S01]  /*01a0*/  LDG.E R0, desc[UR4][R4.64] ;  /* 0x0000000404007981 */ /* 0x000ea2000c1e1900 */
[----:B------:R-:W0:Y:S01]  /*01b0*/  MUFU.RCP R2, R3 ;  /* 0x0000000300027308 */ /* 0x000e220000001000 */
[----:B------:R-:W-:Y:S01]  /*01c0*/  BSSY.RECONVERGENT B0, `(.L_x_126) ;  /* 0x000000b000007945 */ /* 0x000fe20003800200 */
[----:B0-----:R-:W-:-:S04]  /*01d0*/  FFMA R7, R2, -R3, 1 ;  /* 0x3f80000002077423 */ /* 0x001fc80000000803 */
[----:B------:R-:W-:Y:S02]  /*01e0*/  FFMA R7, R2, R7, R2 ;  /* 0x0000000702077223 */ /* 0x000fe40000000002 */
[----:B--2---:R-:W0:Y:S02]  /*01f0*/  FCHK P0, R0, R3 ;  /* 0x0000000300007302 */ /* 0x004e240000000000 */
[----:B------:R-:W-:-:S04]  /*0200*/  FFMA R2, R0, R7, RZ ;  /* 0x0000000700027223 */ /* 0x000fc800000000ff */
[----:B------:R-:W-:-:S04]  /*0210*/  FFMA R6, R2, -R3, R0 ;  /* 0x8000000302067223 */ /* 0x000fc80000000000 */
[----:B------:R-:W-:Y:S01]  /*0220*/  FFMA R7, R7, R6, R2 ;  /* 0x0000000607077223 */ /* 0x000fe20000000002 */
[----:B0-----:R-:W-:Y:S06]  /*0230*/  @!P0 BRA `(.L_x_127) ;  /* 0x00000000000c8947 */ /* 0x001fec0003800000 */
[----:B------:R-:W-:-:S07]  /*0240*/  MOV R2, 0x260 ;  /* 0x0000026000027802 */ /* 0x000fce0000000f00 */
[----:B------:R-:W-:Y:S05]  /*0250*/  CALL.REL.NOINC `($__internal_4_$__cuda_sm3x_div_rn_noftz_f32_slowpath) ;  /* 0x0000000000707944 */ /* 0x000fea0003c00000 */
[----:B------:R-:W-:-:S07]  /*0260*/  IMAD.MOV.U32 R7, RZ, RZ, R0 ;  /* 0x000000ffff077224 */ /* 0x000fce00078e0000 */
.L_x_127:
[----:B------:R-:W-:Y:S05]  /*0270*/  BSYNC.RECONVERGENT B0 ;  /* 0x0000000000007941 */ /* 0x000fea0003800200 */
.L_x_126:
[----:B------:R-:W-:Y:S01]  /*0280*/  STG.E desc[UR4][R4.64], R7 ;  /* 0x0000000704007986 */ /* 0x000fe2000c101904 */
[----:B------:R-:W-:Y:S05]  /*0290*/  EXIT ;  /* 0x000000000000794d */ /* 0x000fea0003800000 */
        .weak           $__internal_3_$__cuda_sm20_sqrt_rn_f32_slowpath
        .type           $__internal_3_$__cuda_sm20_sqrt_rn_f32_slowpath,@function
        .size           $__internal_3_$__cuda_sm20_sqrt_rn_f32_slowpath,($__internal_4_$__cuda_sm3x_div_rn_noftz_f32_slowpath - $__internal_3_$__cuda_sm20_sqrt_rn_f32_slowpath)
$__internal_3_$__cuda_sm20_sqrt_rn_f32_slowpath:
[----:B------:R-:W-:-:S13]  /*02a0*/  LOP3.LUT P0, RZ, R0, 0x7fffffff, RZ, 0xc0, !PT ;  /* 0x7fffffff00ff7812 */ /* 0x000fda000780c0ff */
[----:B------:R-:W-:Y:S01]  /*02b0*/  @!P0 IMAD.MOV.U32 R2, RZ, RZ, R0 ;  /* 0x000000ffff028224 */ /* 0x000fe200078e0000 */
[----:B------:R-:W-:Y:S06]  /*02c0*/  @!P0 BRA `(.L_x_128) ;  /* 0x0000000000448947 */ /* 0x000fec0003800000 */
[----:B------:R-:W-:-:S13]  /*02d0*/  FSETP.GEU.FTZ.AND P0, PT, R0, RZ, PT ;  /* 0x000000ff0000720b */ /* 0x000fda0003f1e000 */
[----:B------:R-:W-:Y:S01]  /*02e0*/  @!P0 IMAD.MOV.U32 R2, RZ, RZ, 0x7fffffff ;  /* 0x7fffffffff028424 */ /* 0x000fe200078e00ff */
[----:B------:R-:W-:Y:S06]  /*02f0*/  @!P0 BRA `(.L_x_128) ;  /* 0x0000000000388947 */ /* 0x000fec0003800000 */
[----:B------:R-:W-:-:S13]  /*0300*/  FSETP.GTU.FTZ.AND P0, PT, |R0|, +INF , PT ;  /* 0x7f8000000000780b */ /* 0x000fda0003f1c200 */
[----:B------:R-:W-:Y:S01]  /*0310*/  @P0 FADD.FTZ R2, R0, 1 ;  /* 0x3f80000000020421 */ /* 0x000fe20000010000 */
[----:B------:R-:W-:Y:S06]  /*0320*/  @P0 BRA `(.L_x_128) ;  /* 0x00000000002c0947 */ /* 0x000fec0003800000 */
[----:B------:R-:W-:-:S13]  /*0330*/  FSETP.NEU.FTZ.AND P0, PT, |R0|, +INF , PT ;  /* 0x7f8000000000780b */ /* 0x000fda0003f1d200 */
[----:B------:R-:W-:Y:S01]  /*0340*/  @!P0 IMAD.MOV.U32 R2, RZ, RZ, R0 ;  /* 0x000000ffff028224 */ /* 0x000fe200078e0000 */
[----:B------:R-:W-:Y:S06]  /*0350*/  @!P0 BRA `(.L_x_128) ;  /* 0x0000000000208947 */ /* 0x000fec0003800000 */
[----:B------:R-:W-:-:S04]  /*0360*/  FFMA R0, R0, 1.84467440737095516160e+19, RZ ;  /* 0x5f80000000007823 */ /* 0x000fc800000000ff */
[----:B------:R-:W0:Y:S02]  /*0370*/  MUFU.RSQ R3, R0 ;  /* 0x0000000000037308 */ /* 0x000e240000001400 */
[----:B0-----:R-:W-:Y:S01]  /*0380*/  FMUL.FTZ R5, R0, R3 ;  /* 0x0000000300057220 */ /* 0x001fe20000410000 */
[----:B------:R-:W-:-:S03]  /*0390*/  FMUL.FTZ R3, R3, 0.5 ;  /* 0x3f00000003037820 */ /* 0x000fc60000410000 */
[----:B------:R-:W-:-:S04]  /*03a0*/  FADD.FTZ R2, -R5, -RZ ;  /* 0x800000ff05027221 */ /* 0x000fc80000010100 */
[----:B------:R-:W-:-:S04]  /*03b0*/  FFMA R2, R5, R2, R0 ;  /* 0x0000000205027223 */ /* 0x000fc80000000000 */
[----:B------:R-:W-:-:S04]  /*03c0*/  FFMA R2, R2, R3, R5 ;  /* 0x0000000302027223 */ /* 0x000fc80000000005 */
[----:B------:R-:W-:-:S07]  /*03d0*/  FMUL.FTZ R2, R2, 2.3283064365386962891e-10 ;  /* 0x2f80000002027820 */ /* 0x000fce0000410000 */
.L_x_128:
[----:B------:R-:W-:Y:S02]  /*03e0*/  HFMA2 R3, -RZ, RZ, 0, 0 ;  /* 0x00000000ff037431 */ /* 0x000fe400000001ff */
[----:B------:R-:W-:Y:S02]  /*03f0*/  IMAD.MOV.U32 R0, RZ, RZ, R2 ;  /* 0x000000ffff007224 */ /* 0x000fe400078e0002 */
[----:B------:R-:W-:-:S04]  /*0400*/  IMAD.MOV.U32 R2, RZ, RZ, R4 ;  /* 0x000000ffff027224 */ /* 0x000fc800078e0004 */
[----:B------:R-:W-:Y:S05]  /*0410*/  RET.REL.NODEC R2 `(_Z17scalematrixKernelPfPKfii) ;  /* 0xfffffff802f87950 */ /* 0x000fea0003c3ffff */
        .weak           $__internal_4_$__cuda_sm3x_div_rn_noftz_f32_slowpath
        .type           $__internal_4_$__cuda_sm3x_div_rn_noftz_f32_slowpath,@function
        .size           $__internal_4_$__cuda_sm3x_div_rn_noftz_f32_slowpath,(.L_x_151 - $__internal_4_$__cuda_sm3x_div_rn_noftz_f32_slowpath)
$__internal_4_$__cuda_sm3x_div_rn_noftz_f32_slowpath:
[----:B------:R-:W-:Y:S01]  /*0420*/  SHF.R.U32.HI R7, RZ, 0x17, R3 ;  /* 0x00000017ff077819 */ /* 0x000fe20000011603 */
[----:B------:R-:W-:Y:S01]  /*0430*/  BSSY.RECONVERGENT B1, `(.L_x_129) ;  /* 0x0000063000017945 */ /* 0x000fe20003800200 */
[--C-:B------:R-:W-:Y:S02]  /*0440*/  SHF.R.U32.HI R6, RZ, 0x17, R0.reuse ;  /* 0x00000017ff067819 */ /* 0x100fe40000011600 */
[----:B------:R-:W-:Y:S01]  /*0450*/  LOP3.LUT R13, R7, 0xff, RZ, 0xc0, !PT ;  /* 0x000000ff070d7812 */ /* 0x000fe200078ec0ff */
[----:B------:R-:W-:Y:S01]  /*0460*/  IMAD.MOV.U32 R7, RZ, RZ, R0 ;  /* 0x000000ffff077224 */ /* 0x000fe200078e0000 */
[----:B------:R-:W-:-:S03]  /*0470*/  LOP3.LUT R6, R6, 0xff, RZ, 0xc0, !PT ;  /* 0x000000ff06067812 */ /* 0x000fc600078ec0ff */
[----:B------:R-:W-:Y:S02]  /*0480*/  VIADD R10, R13, 0xffffffff ;  /* 0xffffffff0d0a7836 */ /* 0x000fe40000000000 */
[----:B------:R-:W-:-:S03]  /*0490*/  VIADD R9, R6, 0xffffffff ;  /* 0xffffffff06097836 */ /* 0x000fc60000000000 */
[----:B------:R-:W-:-:S04]  /*04a0*/  ISETP.GT.U32.AND P0, PT, R10, 0xfd, PT ;  /* 0x000000fd0a00780c */ /* 0x000fc80003f04070 */
[----:B------:R-:W-:-:S13]  /*04b0*/  ISETP.GT.U32.OR P0, PT, R9, 0xfd, P0 ;  /* 0x000000fd0900780c */ /* 0x000fda0000704470 */
[----:B------:R-:W-:Y:S01]  /*04c0*/  @!P0 IMAD.MOV.U32 R8, RZ, RZ, RZ ;  /* 0x000000ffff088224 */ /* 0x000fe200078e00ff */
        /* <DEDUP_REMOVED lines=19> */
[----:B------:R-:W-:Y:S02]  /*0600*/  @P0 IMAD.MOV.U32 R8, RZ, RZ, RZ ;  /* 0x000000ffff080224 */ /* 0x000fe400078e00ff */
[----:B------:R-:W-:Y:S01]  /*0610*/  @!P0 FFMA R7, R0, 1.84467440737095516160e+19, RZ ;  /* 0x5f80000000078823 */ /* 0x000fe200000000ff */
[----:B------:R-:W-:Y:S02]  /*0620*/  @!P0 IMAD.MOV.U32 R8, RZ, RZ, -0x40 ;  /* 0xffffffc0ff088424 */ /* 0x000fe400078e00ff */
[----:B------:R-:W-:-:S03]  /*0630*/  @!P1 FFMA R3, R3, 1.84467440737095516160e+19, RZ ;  /* 0x5f80000003039823 */ /* 0x000fc600000000ff */
[----:B------:R-:W-:-:S07]  /*0640*/  @!P1 IADD3 R8, PT, PT, R8, 0x40, RZ ;  /* 0x0000004008089810 */ /* 0x000fce0007ffe0ff */
.L_x_130:
[----:B------:R-:W-:Y:S01]  /*0650*/  LEA R0, R13, 0xc0800000, 0x17 ;  /* 0xc08000000d007811 */ /* 0x000fe200078eb8ff */
[----:B------:R-:W-:Y:S01]  /*0660*/  VIADD R6, R6, 0xffffff81 ;  /* 0xffffff8106067836 */ /* 0x000fe20000000000 */
[----:B------:R-:W-:Y:S03]  /*0670*/  BSSY.RECONVERGENT B2, `(.L_x_135) ;  /* 0x0000035000027945 */ /* 0x000fe60003800200 */
[----:B------:R-:W-:Y:S02]  /*0680*/  IMAD.IADD R3, R3, 0x1, -R0 ;  /* 0x0000000103037824 */ /* 0x000fe400078e0a00 */
[----:B------:R-:W-:Y:S02]  /*0690*/  IMAD R0, R6, -0x800000, R7 ;  /* 0xff80000006007824 */ /* 0x000fe400078e0207 */
        /* <DEDUP_REMOVED lines=8> */
[----:B------:R-:W-:Y:S02]  /*0720*/  FFMA R10, R11, R9, R0 ;  /* 0x000000090b0a7223 */ /* 0x000fe40000000000 */
[----:B------:R-:W-:Y:S02]  /*0730*/  IMAD.IADD R7, R7, 0x1, R8 ;  /* 0x0000000107077824 */ /* 0x000fe400078e0208 */
[----:B------:R-:W-:-:S05]  /*0740*/  FFMA R0, R12, R10, R9 ;  /* 0x0000000a0c007223 */ /* 0x000fca0000000009 */
[----:B------:R-:W-:-:S04]  /*0750*/  SHF.R.U32.HI R3, RZ, 0x17, R0 ;  /* 0x00000017ff037819 */ /* 0x000fc80000011600 */
[----:B------:R-:W-:-:S05]  /*0760*/  LOP3.LUT R3, R3, 0xff, RZ, 0xc0, !PT ;  /* 0x000000ff03037812 */ /* 0x000fca00078ec0ff */
[----:B------:R-:W-:-:S04]  /*0770*/  IMAD.IADD R11, R3, 0x1, R7 ;  /* 0x00000001030b7824 */ /* 0x000fc800078e0207 */
[----:B------:R-:W-:-:S05]  /*0780*/  VIADD R3, R11, 0xffffffff ;  /* 0xffffffff0b037836 */ /* 0x000fca0000000000 */
        /* <DEDUP_REMOVED lines=10> */
[C---:B------:R-:W-:Y:S01]  /*0830*/  IADD3 R8, PT, PT, R11.reuse, 0x20, RZ ;  /* 0x000000200b087810 */ /* 0x040fe20007ffe0ff */
[CCC-:B------:R-:W-:Y:S01]  /*0840*/  FFMA.RM R6, R12.reuse, R10.reuse, R9.reuse ;  /* 0x0000000a0c067223 */ /* 0x1c0fe20000004009 */
[----:B------:R-:W-:Y:S02]  /*0850*/  ISETP.NE.AND P2, PT, R11, RZ, PT ;  /* 0x000000ff0b00720c */ /* 0x000fe40003f45270 */
[----:B------:R-:W-:Y:S01]  /*0860*/  LOP3.LUT R7, R3, 0x7fffff, RZ, 0xc0, !PT ;  /* 0x007fffff03077812 */ /* 0x000fe200078ec0ff */
[----:B------:R-:W-:Y:S01]  /*0870*/  FFMA.RP R3, R12, R10, R9 ;  /* 0x0000000a0c037223 */ /* 0x000fe20000008009 */
[----:B------:R-:W-:Y:S01]  /*0880*/  IMAD.MOV R9, RZ, RZ, -R11 ;  /* 0x000000ffff097224 */ /* 0x000fe200078e0a0b */
[----:B------:R-:W-:Y:S02]  /*0890*/  ISETP.NE.AND P1, PT, R11, RZ, PT ;  /* 0x000000ff0b00720c */ /* 0x000fe40003f25270 */
[----:B------:R-:W-:-:S02]  /*08a0*/  LOP3.LUT R7, R7, 0x800000, RZ, 0xfc, !PT ;  /* 0x0080000007077812 */ /* 0x000fc400078efcff */
[----:B------:R-:W-:Y:S02]  /*08b0*/  FSETP.NEU.FTZ.AND P0, PT, R3, R6, PT ;  /* 0x000000060300720b */ /* 0x000fe40003f1d000 */
[----:B------:R-:W-:Y:S02]  /*08c0*/  SHF.L.U32 R8, R7, R8, RZ ;  /* 0x0000000807087219 */ /* 0x000fe400000006ff */
[----:B------:R-:W-:Y:S02]  /*08d0*/  SEL R6, R9, RZ, P2 ;  /* 0x000000ff09067207 */ /* 0x000fe40001000000 */
[----:B------:R-:W-:Y:S02]  /*08e0*/  ISETP.NE.AND P1, PT, R8, RZ, P1 ;  /* 0x000000ff0800720c */ /* 0x000fe40000f25270 */
[----:B------:R-:W-:Y:S02]  /*08f0*/  SHF.R.U32.HI R6, RZ, R6, R7 ;  /* 0x00000006ff067219 */ /* 0x000fe40000011607 */
[----:B------:R-:W-:-:S02]  /*0900*/  PLOP3.LUT P0, PT, P0, P1, PT, 0xf8, 0x8f ;  /* 0x00000000008f781c */ /* 0x000fc40000703f70 */
[----:B------:R-:W-:Y:S02]  /*0910*/  SHF.R.U32.HI R8, RZ, 0x1, R6 ;  /* 0x00000001ff087819 */ /* 0x000fe40000011606 */
[----:B------:R-:W-:-:S04]  /*0920*/  SEL R3, RZ, 0x1, !P0 ;  /* 0x00000001ff037807 */ /* 0x000fc80004000000 */
[----:B------:R-:W-:-:S04]  /*0930*/  LOP3.LUT R3, R3, 0x1, R8, 0xf8, !PT ;  /* 0x0000000103037812 */ /* 0x000fc800078ef808 */
[----:B------:R-:W-:-:S05]  /*0940*/  LOP3.LUT R3, R3, R6, RZ, 0xc0, !PT ;  /* 0x0000000603037212 */ /* 0x000fca00078ec0ff */
[----:B------:R-:W-:-:S05]  /*0950*/  IMAD.IADD R3, R8, 0x1, R3 ;  /* 0x0000000108037824 */ /* 0x000fca00078e0203 */
[----:B------:R-:W-:Y:S01]  /*0960*/  LOP3.LUT R0, R3, R0, RZ, 0xfc, !PT ;  /* 0x0000000003007212 */ /* 0x000fe200078efcff */
[----:B------:R-:W-:Y:S06]  /*0970*/  BRA `(.L_x_138) ;  /* 0x0000000000107947 */ /* 0x000fec0003800000 */
.L_x_137:
[----:B------:R-:W-:-:S04]  /*0980*/  LOP3.LUT R0, R0, 0x80000000, RZ, 0xc0, !PT ;  /* 0x8000000000007812 */ /* 0x000fc800078ec0ff */
[----:B------:R-:W-:Y:S01]  /*0990*/  LOP3.LUT R0, R0, 0x7f800000, RZ, 0xfc, !PT ;  /* 0x7f80000000007812 */ /* 0x000fe200078efcff */
[----:B------:R-:W-:Y:S06]  /*09a0*/  BRA `(.L_x_138) ;  /* 0x0000000000047947 */ /* 0x000fec0003800000 */
.L_x_136:
[----:B------:R-:W-:-:S07]  /*09b0*/  IMAD R0, R7, 0x800000, R0 ;  /* 0x0080000007007824 */ /* 0x000fce00078e0200 */
.L_x_138:
[----:B------:R-:W-:Y:S05]  /*09c0*/  BSYNC.RECONVERGENT B2 ;  /* 0x0000000000027941 */ /* 0x000fea0003800200 */
.L_x_135:
[----:B------:R-:W-:Y:S05]  /*09d0*/  BRA `(.L_x_139) ;  /* 0x0000000000207947 */ /* 0x000fea0003800000 */
.L_x_134:
[----:B------:R-:W-:-:S04]  /*09e0*/  LOP3.LUT R0, R3, 0x80000000, R7, 0x48, !PT ;  /* 0x8000000003007812 */ /* 0x000fc800078e4807 */
[----:B------:R-:W-:Y:S01]  /*09f0*/  LOP3.LUT R0, R0, 0x7f800000, RZ, 0xfc, !PT ;  /* 0x7f80000000007812 */ /* 0x000fe200078efcff */
[----:B------:R-:W-:Y:S06]  /*0a00*/  BRA `(.L_x_139) ;  /* 0x0000000000147947 */ /* 0x000fec0003800000 */
.L_x_133:
[----:B------:R-:W-:Y:S01]  /*0a10*/  LOP3.LUT R0, R3, 0x80000000, R7, 0x48, !PT ;  /* 0x8000000003007812 */ /* 0x000fe200078e4807 */
[----:B------:R-:W-:Y:S06]  /*0a20*/  BRA `(.L_x_139) ;  /* 0x00000000000c7947 */ /* 0x000fec0003800000 */
.L_x_132:
[----:B------:R-:W0:Y:S01]  /*0a30*/  MUFU.RSQ R0, -QNAN ;  /* 0xffc0000000007908 */ /* 0x000e220000001400 */
[----:B------:R-:W-:Y:S05]  /*0a40*/  BRA `(.L_x_139) ;  /* 0x0000000000047947 */ /* 0x000fea0003800000 */
.L_x_131:
[----:B------:R-:W-:-:S07]  /*0a50*/  FADD.FTZ R0, R0, R3 ;  /* 0x0000000300007221 */ /* 0x000fce0000010000 */
.L_x_139:
[----:B------:R-:W-:Y:S05]  /*0a60*/  BSYNC.RECONVERGENT B1 ;  /* 0x0000000000017941 */ /* 0x000fea0003800200 */
.L_x_129:
[----:B------:R-:W-:-:S04]  /*0a70*/  IMAD.MOV.U32 R3, RZ, RZ, 0x0 ;  /* 0x00000000ff037424 */ /* 0x000fc800078e00ff */
[----:B0-----:R-:W-:Y:S05]  /*0a80*/  RET.REL.NODEC R2 `(_Z17scalematrixKernelPfPKfii) ;  /* 0xfffffff4025c7950 */ /* 0x001fea0003c3ffff */
.L_x_140:
        /* <DEDUP_REMOVED lines=15> */
.L_x_151:


//--------------------- .text._Z12matmulKernelPKfS0_Pfiii --------------------------
	.section	.text._Z12matmulKernelPKfS0_Pfiii,"ax",@progbits
	.align	128
        .global         _Z12matmulKernelPKfS0_Pfiii
        .type           _Z12matmulKernelPKfS0_Pfiii,@function
        .size           _Z12matmulKernelPKfS0_Pfiii,(.L_x_159 - _Z12matmulKernelPKfS0_Pfiii)
        .other          _Z12matmulKernelPKfS0_Pfiii,@"STO_CUDA_ENTRY STV_DEFAULT"
_Z12matmulKernelPKfS0_Pfiii:
.text._Z12matmulKernelPKfS0_Pfiii:
[----:B------:R-:W-:Y:S01]  /*0000*/  LDC R1, c[0x0][0x37c] ;  /* 0x0000df00ff017b82 */ /* 0x000fe20000000800 */
[----:B------:R-:W0:Y:S07]  /*0010*/  S2R R5, SR_TID.X ;  /* 0x0000000000057919 */ /* 0x000e2e0000002100 */
[----:B------:R-:W1:Y:S01]  /*0020*/  LDC R16, c[0x0][0x364] ;  /* 0x0000d900ff107b82 */ /* 0x000e620000000800 */
[----:B------:R-:W2:Y:S01]  /*0030*/  LDCU UR6, c[0x0][0x398] ;  /* 0x00007300ff0677ac */ /* 0x000ea20008000800 */
[----:B------:R-:W1:Y:S06]  /*0040*/  S2R R3, SR_TID.Y ;  /* 0x0000000000037919 */ /* 0x000e6c0000002200 */
[----:B------:R-:W0:Y:S08]  /*0050*/  S2UR UR5, SR_CTAID.X ;  /* 0x00000000000579c3 */ /* 0x000e300000002500 */
[----:B------:R-:W0:Y:S08]  /*0060*/  LDC R0, c[0x0][0x360] ;  /* 0x0000d800ff007b82 */ /* 0x000e300000000800 */
[----:B------:R-:W1:Y:S08]  /*0070*/  S2UR UR4, SR_CTAID.Y ;  /* 0x00000000000479c3 */ /* 0x000e700000002600 */
[----:B------:R-:W3:Y:S01]  /*0080*/  LDC R17, c[0x0][0x3a0] ;  /* 0x0000e800ff117b82 */ /* 0x000ee20000000800 */
[----:B0-----:R-:W-:-:S02]  /*0090*/  IMAD R0, R0, UR5, R5 ;  /* 0x0000000500007c24 */ /* 0x001fc4000f8e0205 */
[----:B-1----:R-:W-:-:S03]  /*00a0*/  IMAD R16, R16, UR4, R3 ;  /* 0x0000000410107c24 */ /* 0x002fc6000f8e0203 */
[----:B---3--:R-:W-:-:S04]  /*00b0*/  ISETP.GE.AND P0, PT, R0, R17, PT ;  /* 0x000000110000720c */ /* 0x008fc80003f06270 */
[----:B--2---:R-:W-:-:S13]  /*00c0*/  ISETP.GE.OR P0, PT, R16, UR6, P0 ;  /* 0x0000000610007c0c */ /* 0x004fda0008706670 */
[----:B------:R-:W-:Y:S05]  /*00d0*/  @P0 EXIT ;  /* 0x000000000000094d */ /* 0x000fea0003800000 */
[----:B------:R-:W0:Y:S01]  /*00e0*/  LDC R19, c[0x0][0x39c] ;  /* 0x0000e700ff137b82 */ /* 0x000e220000000800 */
[----:B------:R-:W1:Y:S01]  /*00f0*/  LDCU.64 UR4, c[0x0][0x358] ;  /* 0x00006b00ff0477ac */ /* 0x000e620008000a00 */
[----:B------:R-:W-:Y:S01]  /*0100*/  HFMA2 R24, -RZ, RZ, 0, 0 ;  /* 0x00000000ff187431 */ /* 0x000fe200000001ff */
[----:B0-----:R-:W-:-:S13]  /*0110*/  ISETP.GE.AND P0, PT, R19, 0x1, PT ;  /* 0x000000011300780c */ /* 0x001fda0003f06270 */
[----:B-1----:R-:W-:Y:S05]  /*0120*/  @!P0 BRA `(.L_x_141) ;  /* 0x0000000400e08947 */ /* 0x002fea0003800000 */
[C---:B------:R-:W-:Y:S01]  /*0130*/  ISETP.GE.U32.AND P1, PT, R19.reuse, 0x8, PT ;  /* 0x000000081300780c */ /* 0x040fe20003f26070 */
[----:B------:R-:W-:Y:S01]  /*0140*/  IMAD R20, R16, R19, RZ ;  /* 0x0000001310147224 */ /* 0x000fe200078e02ff */
[----:B------:R-:W-:Y:S02]  /*0150*/  LOP3.LUT R27, R19, 0x7, RZ, 0xc0, !PT ;  /* 0x00000007131b7812 */ /* 0x000fe400078ec0ff */
[----:B------:R-:W-:Y:S02]  /*0160*/  MOV R24, RZ ;  /* 0x000000ff00187202 */ /* 0x000fe40000000f00 */
[----:B------:R-:W-:Y:S02]  /*0170*/  ISETP.NE.AND P0, PT, R27, RZ, PT ;  /* 0x000000ff1b00720c */ /* 0x000fe40003f05270 */
[----:B------:R-:W-:-:S05]  /*0180*/  MOV R21, RZ ;  /* 0x000000ff00157202 */ /* 0x000fca0000000f00 */
[----:B------:R-:W-:Y:S06]  /*0190*/  @!P1 BRA `(.L_x_142) ;  /* 0x0000000000c49947 */ /* 0x000fec0003800000 */
[----:B------:R-:W0:Y:S01]  /*01a0*/  LDC.64 R2, c[0x0][0x380] ;  /* 0x0000e000ff027b82 */ /* 0x000e220000000a00 */
[----:B------:R-:W-:Y:S02]  /*01b0*/  LOP3.LUT R21, R19, 0x7ffffff8, RZ, 0xc0, !PT ;  /* 0x7ffffff813157812 */ /* 0x000fe400078ec0ff */
[----:B------:R-:W-:Y:S02]  /*01c0*/  MOV R24, RZ ;  /* 0x000000ff00187202 */ /* 0x000fe40000000f00 */
[----:B------:R-:W-:Y:S02]  /*01d0*/  MOV R18, R0 ;  /* 0x0000000000127202 */ /* 0x000fe40000000f00 */
[----:B------:R-:W-:Y:S01]  /*01e0*/  IADD3 R22, PT, PT, -R21, RZ, RZ ;  /* 0x000000ff15167210 */ /* 0x000fe20007ffe1ff */
[----:B0-----:R-:W-:-:S03]  /*01f0*/  IMAD.WIDE.U32 R2, R20, 0x4, R2 ;  /* 0x0000000414027825 */ /* 0x001fc600078e0002 */
[----:B------:R-:W-:-:S04]  /*0200*/  IADD3 R4, P1, PT, R2, 0x10, RZ ;  /* 0x0000001002047810 */ /* 0x000fc80007f3e0ff */
[----:B------:R-:W-:-:S09]  /*0210*/  IADD3.X R5, PT, PT, RZ, R3, RZ, P1, !PT ;  /* 0x00000003ff057210 */ /* 0x000fd20000ffe4ff */
.L_x_143:
[----:B------:R-:W0:Y:S01]  /*0220*/  LDC.64 R14, c[0x0][0x388] ;  /* 0x0000e200ff0e7b82 */ /* 0x000e220000000a00 */
[----:B------:R-:W-:Y:S02]  /*0230*/  MOV R2, R4 ;  /* 0x0000000400027202 */ /* 0x000fe40000000f00 */
[----:B------:R-:W-:-:S05]  /*0240*/  MOV R3, R5 ;  /* 0x0000000500037202 */ /* 0x000fca0000000f00 */
[----:B------:R-:W2:Y:S04]  /*0250*/  LDG.E R25, desc[UR4][R2.64+-0x10] ;  /* 0xfffff00402197981 */ /* 0x000ea8000c1e1900 */
[----:B------:R-:W3:Y:S04]  /*0260*/  LDG.E R23, desc[UR4][R2.64+-0xc] ;  /* 0xfffff40402177981 */ /* 0x000ee8000c1e1900 */
[----:B------:R-:W4:Y:S04]  /*0270*/  LDG.E R29, desc[UR4][R2.64+-0x8] ;  /* 0xfffff804021d7981 */ /* 0x000f28000c1e1900 */
[----:B------:R-:W5:Y:S01]  /*0280*/  LDG.E R28, desc[UR4][R2.64+-0x4] ;  /* 0xfffffc04021c7981 */ /* 0x000f62000c1e1900 */
[----:B0-----:R-:W-:-:S05]  /*0290*/  IMAD.WIDE R14, R18, 0x4, R14 ;  /* 0x00000004120e7825 */ /* 0x001fca00078e020e */
[----:B------:R0:W2:Y:S01]  /*02a0*/  LDG.E R26, desc[UR4][R14.64] ;  /* 0x000000040e1a7981 */ /* 0x0000a2000c1e1900 */
[----:B------:R-:W-:-:S04]  /*02b0*/  IMAD.WIDE R12, R17, 0x4, R14 ;  /* 0x00000004110c7825 */ /* 0x000fc800078e020e */
[C---:B------:R-:W-:Y:S02]  /*02c0*/  IMAD.WIDE R4, R17.reuse, 0x4, R12 ;  /* 0x0000000411047825 */ /* 0x040fe400078e020c */
[----:B------:R-:W3:Y:S02]  /*02d0*/  LDG.E R12, desc[UR4][R12.64] ;  /* 0x000000040c0c7981 */ /* 0x000ee4000c1e1900 */
[C---:B------:R-:W-:Y:S02]  /*02e0*/  IMAD.WIDE R8, R17.reuse, 0x4, R4 ;  /* 0x0000000411087825 */ /* 0x040fe400078e0204 */
[----:B------:R-:W4:Y:S02]  /*02f0*/  LDG.E R4, desc[UR4][R4.64] ;  /* 0x0000000404047981 */ /* 0x000f24000c1e1900 */
[C---:B------:R-:W-:Y:S02]  /*0300*/  IMAD.WIDE R6, R17.reuse, 0x4, R8 ;  /* 0x0000000411067825 */ /* 0x040fe400078e0208 */
[----:B------:R-:W5:Y:S02]  /*0310*/  LDG.E R8, desc[UR4][R8.64] ;  /* 0x0000000408087981 */ /* 0x000f64000c1e1900 */
[----:B------:R-:W-:-:S02]  /*0320*/  IMAD.WIDE R10, R17, 0x4, R6 ;  /* 0x00000004110a7825 */ /* 0x000fc400078e0206 */
[----:B------:R-:W5:Y:S04]  /*0330*/  LDG.E R5, desc[UR4][R2.64] ;  /* 0x0000000402057981 */ /* 0x000f68000c1e1900 */
[----:B------:R-:W5:Y:S01]  /*0340*/  LDG.E R6, desc[UR4][R6.64] ;  /* 0x0000000406067981 */ /* 0x000f62000c1e1900 */
[----:B0-----:R-:W-:-:S03]  /*0350*/  IMAD.WIDE R14, R17, 0x4, R10 ;  /* 0x00000004110e7825 */ /* 0x001fc600078e020a */
[----:B------:R-:W5:Y:S04]  /*0360*/  LDG.E R10, desc[UR4][R10.64] ;  /* 0x000000040a0a7981 */ /* 0x000f68000c1e1900 */
[----:B------:R-:W5:Y:S04]  /*0370*/  LDG.E R13, desc[UR4][R14.64] ;  /* 0x000000040e0d7981 */ /* 0x000f68000c1e1900 */
[----:B------:R-:W5:Y:S04]  /*0380*/  LDG.E R7, desc[UR4][R2.64+0x4] ;  /* 0x0000040402077981 */ /* 0x000f68000c1e1900 */
[----:B------:R-:W5:Y:S01]  /*0390*/  LDG.E R9, desc[UR4][R2.64+0xc] ;  /* 0x00000c0402097981 */ /* 0x000f62000c1e1900 */
[----:B--2---:R-:W-:Y:S01]  /*03a0*/  FFMA R26, R25, R26, R24 ;  /* 0x0000001a191a7223 */ /* 0x004fe20000000018 */
[----:B------:R-:W-:-:S02]  /*03b0*/  IMAD.WIDE R24, R17, 0x4, R14 ;  /* 0x0000000411187825 */ /* 0x000fc400078e020e */
[----:B------:R-:W2:Y:S04]  /*03c0*/  LDG.E R14, desc[UR4][R2.64+0x8] ;  /* 0x00000804020e7981 */ /* 0x000ea8000c1e1900 */
[----:B------:R-:W2:Y:S01]  /*03d0*/  LDG.E R24, desc[UR4][R24.64] ;  /* 0x0000000418187981 */ /* 0x000ea2000c1e1900 */
[----:B---3--:R-:W-:Y:S01]  /*03e0*/  FFMA R12, R23, R12, R26 ;  /* 0x0000000c170c7223 */ /* 0x008fe2000000001a */
[----:B------:R-:W-:-:S03]  /*03f0*/  IADD3 R22, PT, PT, R22, 0x8, RZ ;  /* 0x0000000816167810 */ /* 0x000fc60007ffe0ff */
[----:B----4-:R-:W-:Y:S01]  /*0400*/  FFMA R29, R29, R4, R12 ;  /* 0x000000041d1d7223 */ /* 0x010fe2000000000c */
[----:B------:R-:W-:-:S03]  /*0410*/  ISETP.NE.AND P1, PT, R22, RZ, PT ;  /* 0x000000ff1600720c */ /* 0x000fc60003f25270 */
[----:B-----5:R-:W-:Y:S01]  /*0420*/  FFMA R8, R28, R8, R29 ;  /* 0x000000081c087223 */ /* 0x020fe2000000001d */
[----:B------:R-:W-:-:S03]  /*0430*/  IADD3 R4, P2, PT, R2, 0x20, RZ ;  /* 0x0000002002047810 */ /* 0x000fc60007f5e0ff */
[----:B------:R-:W-:Y:S01]  /*0440*/  FFMA R6, R5, R6, R8 ;  /* 0x0000000605067223 */ /* 0x000fe20000000008 */
[----:B------:R-:W-:Y:S02]  /*0450*/  IADD3.X R5, PT, PT, RZ, R3, RZ, P2, !PT ;  /* 0x00000003ff057210 */ /* 0x000fe400017fe4ff */
[----:B------:R-:W-:Y:S01]  /*0460*/  LEA R18, R17, R18, 0x3 ;  /* 0x0000001211127211 */ /* 0x000fe200078e18ff */
[----:B------:R-:W-:-:S04]  /*0470*/  FFMA R7, R7, R10, R6 ;  /* 0x0000000a07077223 */ /* 0x000fc80000000006 */
[----:B--2---:R-:W-:-:S04]  /*0480*/  FFMA R14, R14, R13, R7 ;  /* 0x0000000d0e0e7223 */ /* 0x004fc80000000007 */
[----:B------:R-:W-:Y:S01]  /*0490*/  FFMA R24, R9, R24, R14 ;  /* 0x0000001809187223 */ /* 0x000fe2000000000e */
[----:B------:R-:W-:Y:S06]  /*04a0*/  @P1 BRA `(.L_x_143) ;  /* 0xfffffffc005c1947 */ /* 0x000fec000383ffff */
.L_x_142:
[----:B------:R-:W-:Y:S05]  /*04b0*/  @!P0 BRA `(.L_x_141) ;  /* 0x0000000000fc8947 */ /* 0x000fea0003800000 */
[----:B------:R-:W-:Y:S02]  /*04c0*/  ISETP.GE.U32.AND P1, PT, R27, 0x4, PT ;  /* 0x000000041b00780c */ /* 0x000fe40003f26070 */
[----:B------:R-:W-:-:S04]  /*04d0*/  LOP3.LUT R14, R19, 0x3, RZ, 0xc0, !PT ;  /* 0x00000003130e7812 */ /* 0x000fc800078ec0ff */
[----:B------:R-:W-:-:S07]  /*04e0*/  ISETP.NE.AND P0, PT, R14, RZ, PT ;  /* 0x000000ff0e00720c */ /* 0x000fce0003f05270 */
[----:B------:R-:W-:Y:S06]  /*04f0*/  @!P1 BRA `(.L_x_144) ;  /* 0x00000000006c9947 */ /* 0x000fec0003800000 */
[----:B------:R-:W0:Y:S01]  /*0500*/  LDC.64 R4, c[0x0][0x388] ;  /* 0x0000e200ff047b82 */ /* 0x000e220000000a00 */
[----:B------:R-:W1:Y:S01]  /*0510*/  LDCU.64 UR6, c[0x0][0x380] ;  /* 0x00007000ff0677ac */ /* 0x000e620008000a00 */
[----:B------:R-:W-:Y:S01]  /*0520*/  IMAD R7, R21, R17, R0 ;  /* 0x0000001115077224 */ /* 0x000fe200078e0200 */
[CC--:B------:R-:W-:Y:S02]  /*0530*/  IADD3 R3, PT, PT, R20.reuse, R21.reuse, RZ ;  /* 0x0000001514037210 */ /* 0x0c0fe40007ffe0ff */
[----:B------:R-:W-:-:S03]  /*0540*/  IADD3 R8, P1, PT, R20, R21, RZ ;  /* 0x0000001514087210 */ /* 0x000fc60007f3e0ff */
[----:B------:R-:W2:Y:S01]  /*0550*/  LDC.64 R12, c[0x0][0x380] ;  /* 0x0000e000ff0c7b82 */ /* 0x000ea20000000a00 */
[----:B0-----:R-:W-:-:S04]  /*0560*/  IMAD.WIDE R4, R7, 0x4, R4 ;  /* 0x0000000407047825 */ /* 0x001fc800078e0204 */
[----:B------:R-:W-:Y:S02]  /*0570*/  IMAD.WIDE R6, R17, 0x4, R4 ;  /* 0x0000000411067825 */ /* 0x000fe400078e0204 */
[----:B------:R-:W3:Y:S02]  /*0580*/  LDG.E R4, desc[UR4][R4.64] ;  /* 0x0000000404047981 */ /* 0x000ee4000c1e1900 */
[----:B--2---:R-:W-:Y:S01]  /*0590*/  IMAD.WIDE.U32 R12, R3, 0x4, R12 ;  /* 0x00000004030c7825 */ /* 0x004fe200078e000c */
[----:B------:R-:W-:Y:S02]  /*05a0*/  IADD3.X R3, PT, PT, RZ, RZ, RZ, P1, !PT ;  /* 0x000000ffff037210 */ /* 0x000fe40000ffe4ff */
[----:B-1----:R-:W-:-:S03]  /*05b0*/  LEA R2, P1, R8, UR6, 0x2 ;  /* 0x0000000608027c11 */ /* 0x002fc6000f8210ff */
[----:B------:R-:W3:Y:S01]  /*05c0*/  LDG.E R13, desc[UR4][R12.64] ;  /* 0x000000040c0d7981 */ /* 0x000ee2000c1e1900 */
[----:B------:R-:W-:Y:S01]  /*05d0*/  LEA.HI.X R3, R8, UR7, R3, 0x2, P1 ;  /* 0x0000000708037c11 */ /* 0x000fe200088f1403 */
[C---:B------:R-:W-:Y:S02]  /*05e0*/  IMAD.WIDE R8, R17.reuse, 0x4, R6 ;  /* 0x0000000411087825 */ /* 0x040fe400078e0206 */
[----:B------:R-:W2:Y:S04]  /*05f0*/  LDG.E R6, desc[UR4][R6.64] ;  /* 0x0000000406067981 */ /* 0x000ea8000c1e1900 */
[----:B------:R-:W2:Y:S01]  /*0600*/  LDG.E R15, desc[UR4][R2.64+0x4] ;  /* 0x00000404020f7981 */ /* 0x000ea2000c1e1900 */
[----:B------:R-:W-:-:S03]  /*0610*/  IMAD.WIDE R10, R17, 0x4, R8 ;  /* 0x00000004110a7825 */ /* 0x000fc600078e0208 */
[----:B------:R-:W4:Y:S04]  /*0620*/  LDG.E R22, desc[UR4][R8.64] ;  /* 0x0000000408167981 */ /* 0x000f28000c1e1900 */
[----:B------:R-:W4:Y:S04]  /*0630*/  LDG.E R18, desc[UR4][R2.64+0x8] ;  /* 0x0000080402127981 */ /* 0x000f28000c1e1900 */
[----:B------:R-:W5:Y:S04]  /*0640*/  LDG.E R26, desc[UR4][R2.64+0xc] ;  /* 0x00000c04021a7981 */ /* 0x000f68000c1e1900 */
[----:B------:R-:W5:Y:S01]  /*0650*/  LDG.E R10, desc[UR4][R10.64] ;  /* 0x000000040a0a7981 */ /* 0x000f62000c1e1900 */
[----:B------:R-:W-:Y:S01]  /*0660*/  IADD3 R21, PT, PT, R21, 0x4, RZ ;  /* 0x0000000415157810 */ /* 0x000fe20007ffe0ff */
[----:B---3--:R-:W-:-:S04]  /*0670*/  FFMA R24, R13, R4, R24 ;  /* 0x000000040d187223 */ /* 0x008fc80000000018 */
[----:B--2---:R-:W-:-:S04]  /*0680*/  FFMA R15, R15, R6, R24 ;  /* 0x000000060f0f7223 */ /* 0x004fc80000000018 */
[----:B----4-:R-:W-:-:S04]  /*0690*/  FFMA R15, R18, R22, R15 ;  /* 0x00000016120f7223 */ /* 0x010fc8000000000f */
[----:B-----5:R-:W-:-:S07]  /*06a0*/  FFMA R24, R26, R10, R15 ;  /* 0x0000000a1a187223 */ /* 0x020fce000000000f */
.L_x_144:
[----:B------:R-:W-:Y:S05]  /*06b0*/  @!P0 BRA `(.L_x_141) ;  /* 0x00000000007c8947 */ /* 0x000fea0003800000 */
[----:B------:R-:W-:Y:S01]  /*06c0*/  ISETP.NE.AND P1, PT, R14, 0x1, PT ;  /* 0x000000010e00780c */ /* 0x000fe20003f25270 */
[----:B------:R-:W0:Y:S01]  /*06d0*/  LDC.64 R10, c[0x0][0x380] ;  /* 0x0000e000ff0a7b82 */ /* 0x000e220000000a00 */
[----:B------:R-:W-:-:S04]  /*06e0*/  LOP3.LUT R19, R19, 0x1, RZ, 0xc0, !PT ;  /* 0x0000000113137812 */ /* 0x000fc800078ec0ff */
[----:B------:R-:W-:-:S03]  /*06f0*/  ISETP.NE.U32.AND P0, PT, R19, 0x1, PT ;  /* 0x000000011300780c */ /* 0x000fc60003f05070 */
[----:B------:R-:W1:Y:S04]  /*0700*/  LDC.64 R8, c[0x0][0x388] ;  /* 0x0000e200ff087b82 */ /* 0x000e680000000a00 */
[CC--:B------:R-:W-:Y:S02]  /*0710*/  @P1 IADD3 R13, PT, PT, R20.reuse, R21.reuse, RZ ;  /* 0x00000015140d1210 */ /* 0x0c0fe40007ffe0ff */
[----:B------:R-:W-:Y:S02]  /*0720*/  @P1 IADD3 R12, P2, PT, R20, R21, RZ ;  /* 0x00000015140c1210 */ /* 0x000fe40007f5e0ff */
[----:B------:R-:W2:Y:S02]  /*0730*/  @P1 LDC.64 R2, c[0x0][0x380] ;  /* 0x0000e000ff021b82 */ /* 0x000ea40000000a00 */
[----:B------:R-:W-:-:S06]  /*0740*/  @P1 IADD3.X R14, PT, PT, RZ, RZ, RZ, P2, !PT ;  /* 0x000000ffff0e1210 */ /* 0x000fcc00017fe4ff */
[----:B------:R-:W3:Y:S01]  /*0750*/  LDC.64 R4, c[0x0][0x380] ;  /* 0x0000e000ff047b82 */ /* 0x000ee20000000a00 */
[----:B0-----:R-:W-:-:S04]  /*0760*/  @P1 IMAD.WIDE.U32 R10, R13, 0x4, R10 ;  /* 0x000000040d0a1825 */ /* 0x001fc800078e000a */
[C---:B------:R-:W-:Y:S01]  /*0770*/  @P1 IMAD R13, R21.reuse, R17, R0 ;  /* 0x00000011150d1224 */ /* 0x040fe200078e0200 */
[----:B------:R-:W-:Y:S01]  /*0780*/  @P1 IADD3 R21, PT, PT, R21, 0x2, RZ ;  /* 0x0000000215151810 */ /* 0x000fe20007ffe0ff */
[----:B------:R-:W4:Y:S01]  /*0790*/  @P1 LDG.E R11, desc[UR4][R10.64] ;  /* 0x000000040a0b1981 */ /* 0x000f22000c1e1900 */
[----:B------:R-:W0:Y:S01]  /*07a0*/  LDC.64 R6, c[0x0][0x388] ;  /* 0x0000e200ff067b82 */ /* 0x000e220000000a00 */
[----:B-1----:R-:W-:Y:S01]  /*07b0*/  @P1 IMAD.WIDE R8, R13, 0x4, R8 ;  /* 0x000000040d081825 */ /* 0x002fe200078e0208 */
[----:B------:R-:W-:Y:S02]  /*07c0*/  @!P0 IADD3 R15, PT, PT, R20, R21, RZ ;  /* 0x00000015140f8210 */ /* 0x000fe40007ffe0ff */
[----:B--2---:R-:W-:Y:S01]  /*07d0*/  @P1 LEA R2, P2, R12, R2, 0x2 ;  /* 0x000000020c021211 */ /* 0x004fe200078410ff */
[----:B------:R-:W-:-:S03]  /*07e0*/  @!P0 IMAD R21, R21, R17, R0 ;  /* 0x0000001115158224 */ /* 0x000fc600078e0200 */
[----:B------:R-:W-:Y:S01]  /*07f0*/  @P1 LEA.HI.X R3, R12, R3, R14, 0x2, P2 ;  /* 0x000000030c031211 */ /* 0x000fe200010f140e */
[----:B------:R-:W-:Y:S01]  /*0800*/  @P1 IMAD.WIDE R12, R17, 0x4, R8 ;  /* 0x00000004110c1825 */ /* 0x000fe200078e0208 */
[----:B------:R-:W4:Y:S03]  /*0810*/  @P1 LDG.E R14, desc[UR4][R8.64] ;  /* 0x00000004080e1981 */ /* 0x000f26000c1e1900 */
[----:B---3--:R-:W-:Y:S01]  /*0820*/  @!P0 IMAD.WIDE.U32 R4, R15, 0x4, R4 ;  /* 0x000000040f048825 */ /* 0x008fe200078e0004 */
[----:B------:R-:W2:Y:S04]  /*0830*/  @P1 LDG.E R2, desc[UR4][R2.64+0x4] ;  /* 0x0000040402021981 */ /* 0x000ea8000c1e1900 */
[----:B------:R-:W2:Y:S01]  /*0840*/  @P1 LDG.E R12, desc[UR4][R12.64] ;  /* 0x000000040c0c1981 */ /* 0x000ea2000c1e1900 */
[----:B0-----:R-:W-:-:S03]  /*0850*/  @!P0 IMAD.WIDE R6, R21, 0x4, R6 ;  /* 0x0000000415068825 */ /* 0x001fc600078e0206 */
[----:B------:R-:W3:Y:S04]  /*0860*/  @!P0 LDG.E R5, desc[UR4][R4.64] ;  /* 0x0000000404058981 */ /* 0x000ee8000c1e1900 */
[----:B------:R-:W3:Y:S01]  /*0870*/  @!P0 LDG.E R6, desc[UR4][R6.64] ;  /* 0x0000000406068981 */ /* 0x000ee2000c1e1900 */
[----:B----4-:R-:W-:-:S04]  /*0880*/  @P1 FFMA R11, R11, R14, R24 ;  /* 0x0000000e0b0b1223 */ /* 0x010fc80000000018 */
[----:B--2---:R-:W-:-:S04]  /*0890*/  @P1 FFMA R24, R2, R12, R11 ;  /* 0x0000000c02181223 */ /* 0x004fc8000000000b */
[----:B---3--:R-:W-:-:S07]  /*08a0*/  @!P0 FFMA R24, R5, R6, R24 ;  /* 0x0000000605188223 */ /* 0x008fce0000000018 */
.L_x_141:
[----:B------:R-:W0:Y:S01]  /*08b0*/  LDC.64 R2, c[0x0][0x390] ;  /* 0x0000e400ff027b82 */ /* 0x000e220000000a00 */
[----:B------:R-:W-:-:S04]  /*08c0*/  IMAD R17, R16, R17, R0 ;  /* 0x0000001110117224 */ /* 0x000fc800078e0200 */
[----:B0-----:R-:W-:-:S05]  /*08d0*/  IMAD.WIDE R2, R17, 0x4, R2 ;  /* 0x0000000411027825 */ /* 0x001fca00078e0202 */
[----:B------:R-:W-:Y:S01]  /*08e0*/  STG.E desc[UR4][R2.64], R24 ;  /* 0x0000001802007986 */ /* 0x000fe2000c101904 */
[----:B------:R-:W-:Y:S05]  /*08f0*/  EXIT ;  /* 0x000000000000794d */ /* 0x000fea0003800000 */
.L_x_145:
        /* <DEDUP_REMOVED lines=16> */
.L_x_159:


//--------------------- .text._Z18transposevecKernelPKfPfii --------------------------
	.section	.text._Z18transposevecKernelPKfPfii,"ax",@progbits
	.align	128
        .global         _Z18transposevecKernelPKfPfii
        .type           _Z18transposevecKernelPKfPfii,@function
        .size           _Z18transposevecKernelPKfPfii,(.L_x_160 - _Z18transposevecKernelPKfPfii)
        .other          _Z18transposevecKernelPKfPfii,@"STO_CUDA_ENTRY STV_DEFAULT"
_Z18transposevecKernelPKfPfii:
.text._Z18transposevecKernelPKfPfii:
[----:B------:R-:W-:Y:S01]  /*0000*/  LDC R1, c[0x0][0x37c] ;  /* 0x0000df00ff017b82 */ /* 0x000fe20000000800 */
[----:B------:R-:W0:Y:S07]  /*0010*/  S2R R2, SR_TID.X ;  /* 0x0000000000027919 */ /* 0x000e2e0000002100 */
[----:B------:R-:W1:Y:S01]  /*0020*/  LDC R0, c[0x0][0x364] ;  /* 0x0000d900ff007b82 */ /* 0x000e620000000800 */
[----:B------:R-:W2:Y:S01]  /*0030*/  LDCU.64 UR6, c[0x0][0x390] ;  /* 0x00007200ff0677ac */ /* 0x000ea20008000a00 */
[----:B------:R-:W1:Y:S06]  /*0040*/  S2R R3, SR_TID.Y ;  /* 0x0000000000037919 */ /* 0x000e6c0000002200 */
[----:B------:R-:W0:Y:S08]  /*0050*/  S2UR UR5, SR_CTAID.X ;  /* 0x00000000000579c3 */ /* 0x000e300000002500 */
[----:B------:R-:W0:Y:S08]  /*0060*/  LDC R7, c[0x0][0x360] ;  /* 0x0000d800ff077b82 */ /* 0x000e300000000800 */
[----:B------:R-:W1:Y:S01]  /*0070*/  S2UR UR4, SR_CTAID.Y ;  /* 0x00000000000479c3 */ /* 0x000e620000002600 */
[----:B0-----:R-:W-:-:S05]  /*0080*/  IMAD R7, R7, UR5, R2 ;  /* 0x0000000507077c24 */ /* 0x001fca000f8e0202 */
[----:B--2---:R-:W-:Y:S01]  /*0090*/  ISETP.GE.AND P0, PT, R7, UR7, PT ;  /* 0x0000000707007c0c */ /* 0x004fe2000bf06270 */
[----:B-1----:R-:W-:-:S05]  /*00a0*/  IMAD R0, R0, UR4, R3 ;  /* 0x0000000400007c24 */ /* 0x002fca000f8e0203 */
[----:B------:R-:W-:-:S13]  /*00b0*/  ISETP.GE.OR P0, PT, R0, UR6, P0 ;  /* 0x0000000600007c0c */ /* 0x000fda0008706670 */
[----:B------:R-:W-:Y:S05]  /*00c0*/  @P0 EXIT ;  /* 0x000000000000094d */ /* 0x000fea0003800000 */
[----:B------:R-:W0:Y:S01]  /*00d0*/  LDC.64 R2, c[0x0][0x380] ;  /* 0x0000e000ff027b82 */ /* 0x000e220000000a00 */
[----:B------:R-:W1:Y:S01]  /*00e0*/  LDCU.64 UR4, c[0x0][0x358] ;  /* 0x00006b00ff0477ac */ /* 0x000e620008000a00 */
[----:B------:R-:W-:-:S04]  /*00f0*/  IMAD R5, R0, UR7, R7 ;  /* 0x0000000700057c24 */ /* 0x000fc8000f8e0207 */
[----:B0-----:R-:W-:Y:S02]  /*0100*/  IMAD.WIDE R2, R5, 0x4, R2 ;  /* 0x0000000405027825 */ /* 0x001fe400078e0202 */
[----:B------:R-:W0:Y:S04]  /*0110*/  LDC.64 R4, c[0x0][0x388] ;  /* 0x0000e200ff047b82 */ /* 0x000e280000000a00 */
[----:B-1----:R-:W2:Y:S01]  /*0120*/  LDG.E R3, desc[UR4][R2.64] ;  /* 0x0000000402037981 */ /* 0x002ea2000c1e1900 */
[----:B------:R-:W-:-:S04]  /*0130*/  IMAD R7, R7, UR6, R0 ;  /* 0x0000000607077c24 */ /* 0x000fc8000f8e0200 */
[----:B0-----:R-:W-:-:S05]  /*0140*/  IMAD.WIDE R4, R7, 0x4, R4 ;  /* 0x0000000407047825 */ /* 0x001fca00078e0204 */
[----:B--2---:R-:W-:Y:S01]  /*0150*/  STG.E desc[UR4][R4.64], R3 ;  /* 0x0000000304007986 */ /* 0x004fe2000c101904 */
[----:B------:R-:W-:Y:S05]  /*0160*/  EXIT ;  /* 0x000000000000794d */ /* 0x000fea0003800000 */
.L_x_146:
        /* <DEDUP_REMOVED lines=9> */
.L_x_160:


//--------------------- .nv.shared.reserved.0     --------------------------
	.section	.nv.shared.reserved.0,"aw",@nobits
	.weak		__nv_reservedSMEM_offset_0_alias
	.size		__nv_reservedSMEM_offset_0_alias, 0, 64
	.other		__nv_reservedSMEM_offset_0_alias,@"STO_CUDA_RESERVED_SHARED STV_DEFAULT"
__nv_reservedSMEM_offset_0_alias:
	.zero		0
	.zero		64


//--------------------- .nv.constant0._Z15layerNormKernelPKfPfiif --------------------------
	.section	.nv.constant0._Z15layerNormKernelPKfPfiif,"a",@progbits
	.sectionflags	@""
	.align	4
.nv.constant0._Z15layerNormKernelPKfPfiif:
	.zero		924


//--------------------- .nv.constant0._Z10reluKernelPfi --------------------------
	.section	.nv.constant0._Z10reluKernelPfi,"a",@progbits
	.sectionflags	@""
	.align	4
.nv.constant0._Z10reluKernelPfi:
	.zero		908


//--------------------- .nv.constant0._Z13addBiasKernelPKfS0_Pfii --------------------------
	.section	.nv.constant0._Z13addBiasKernelPKfS0_Pfii,"a",@progbits
	.sectionflags	@""
	.align	4
.nv.constant0._Z13addBiasKernelPKfS0_Pfii:
	.zero		928


//--------------------- .nv.constant0._Z15addMatrixKernelPKfS0_Pfii --------------------------
	.section	.nv.constant0._Z15addMatrixKernelPKfS0_Pfii,"a",@progbits
	.sectionflags	@""
	.align	4
.nv.constant0._Z15addMatrixKernelPKfS0_Pfii:
	.zero		928


//--------------------- .nv.constant0._Z12concatKernelPKfS0_Pfii --------------------------
	.section	.nv.constant0._Z12concatKernelPKfS0_Pfii,"a",@progbits
	.sectionflags	@""
	.align	4
.nv.constant0._Z12concatKernelPKfS0_Pfii:
	.zero		928


//--------------------- .nv.constant0._Z13softmaxKernelPKfPfii --------------------------
	.section	.nv.constant0._Z13softmaxKernelPKfPfii,"a",@progbits
	.sectionflags	@""
	.align	4
.nv.constant0._Z13softmaxKernelPKfPfii:
	.zero		920


//--------------------- .nv.constant0._Z17scalematrixKernelPfPKfii --------------------------
	.section	.nv.constant0._Z17scalematrixKernelPfPKfii,"a",@progbits
	.sectionflags	@""
	.align	4
.nv.constant0._Z17scalematrixKernelPfPKfii:
	.zero		920


//--------------------- .nv.constant0._Z12matmulKernelPKfS0_Pfiii --------------------------
	.section	.nv.constant0._Z12matmulKernelPKfS0_Pfiii,"a",@progbits
	.sectionflags	@""
	.align	4
.nv.constant0._Z12matmulKernelPKfS0_Pfiii:
	.zero		932


//--------------------- .nv.constant0._Z18transposevecKernelPKfPfii --------------------------
	.section	.nv.constant0._Z18transposevecKernelPKfPfii,"a",@progbits
	.sectionflags	@""
	.align	4
.nv.constant0._Z18transposevecKernelPKfPfii:
	.zero		920


//--------------------- SYMBOLS --------------------------

	.type		.nv.reservedSmem.offset0,@object
	.size		.nv.reservedSmem.offset0,0x4
